	.target	sm_90a

	.elftype	@"ET_EXEC"


//--------------------- .note.nv.tkinfo           --------------------------
	.section	.note.nv.tkinfo,"",@"SHT_NOTE"
	.sectionflags	@"SHF_NOTE_NV_TKINFO"
	.tkinfo
        /*0018*/ 	.word	0x00000002
        /*0030*/ 	.string	""
        /*0030*/ 	.string	"ptxas"
        /*0030*/ 	.string	"Cuda compilation tools, release 13.0, V13.0.88"
        /*0030*/ 	.string	"Build cuda_13.0.r13.0/compiler.36424714_0"
        /*0030*/ 	.string	"-v  -suppress-debug-info  -lineinfo  -arch sm_90a "



//--------------------- .note.nv.cuinfo           --------------------------
	.section	.note.nv.cuinfo,"",@"SHT_NOTE"
	.sectionflags	@"SHF_NOTE_NV_CUINFO"
        /*0018*/ 	.short	0x0002
        /*001a*/ 	.short	0x005a
        /*001c*/ 	.short	0x0082
	.zero		2


//--------------------- .nv.info                  --------------------------
	.section	.nv.info,"",@"SHT_CUDA_INFO"
	.align	4


	//----- nvinfo : EIATTR_REGCOUNT
	.align		4
        /*0000*/ 	.byte	0x04, 0x2f
        /*0002*/ 	.short	(.L_1 - .L_0)
	.align		4
.L_0:
        /*0004*/ 	.word	index@(matmul_kernel)
        /*0008*/ 	.word	0x000000ff


	//----- nvinfo : EIATTR_FRAME_SIZE
	.align		4
.L_1:
        /*000c*/ 	.byte	0x04, 0x11
        /*000e*/ 	.short	(.L_3 - .L_2)
	.align		4
.L_2:
        /*0010*/ 	.word	index@(matmul_kernel)
        /*0014*/ 	.word	0x000001c0


	//----- nvinfo : EIATTR_MIN_STACK_SIZE
	.align		4
.L_3:
        /*0018*/ 	.byte	0x04, 0x12
        /*001a*/ 	.short	(.L_5 - .L_4)
	.align		4
.L_4:
        /*001c*/ 	.word	index@(matmul_kernel)
        /*0020*/ 	.word	0x000001c0
.L_5:


//--------------------- .nv.compat                --------------------------
	.section	.nv.compat,"",@"SHT_CUDA_COMPAT_INFO"
	.align	4
        /*0000*/ 	.byte	0x02, 0x09, 0x01, 0x00, 0x02, 0x02, 0x04, 0x00, 0x02, 0x05, 0x05, 0x00, 0x03, 0x07, 0x01, 0x01
        /*0010*/ 	.byte	0x02, 0x03, 0x00, 0x00, 0x02, 0x06, 0x01, 0x00, 0x04, 0x0b, 0x08, 0x00, 0x00, 0x00, 0x00, 0x00
        /*0020*/ 	.byte	0x00, 0x00, 0x00, 0x00


//--------------------- .nv.info.matmul_kernel    --------------------------
	.section	.nv.info.matmul_kernel,"",@"SHT_CUDA_INFO"
	.sectionflags	@""
	.align	4


	//----- nvinfo : EIATTR_CUDA_API_VERSION
	.align		4
        /*0000*/ 	.byte	0x04, 0x37
        /*0002*/ 	.short	(.L_7 - .L_6)
.L_6:
        /*0004*/ 	.word	0x00000082


	//----- nvinfo : EIATTR_KPARAM_INFO
	.align		4
.L_7:
        /*0008*/ 	.byte	0x04, 0x17
        /*000a*/ 	.short	(.L_9 - .L_8)
.L_8:
        /*000c*/ 	.word	0x00000000
        /*0010*/ 	.short	0x000d
        /*0012*/ 	.short	0x0048
        /*0014*/ 	.byte	0x00, 0xf4, 0x21, 0x00


	//----- nvinfo : EIATTR_KPARAM_INFO
	.align		4
.L_9:
        /*0018*/ 	.byte	0x04, 0x17
        /*001a*/ 	.short	(.L_11 - .L_10)
.L_10:
        /*001c*/ 	.word	0x00000000
        /*0020*/ 	.short	0x000c
        /*0022*/ 	.short	0x0040
        /*0024*/ 	.byte	0x00, 0xf4, 0x21, 0x00


	//----- nvinfo : EIATTR_KPARAM_INFO
	.align		4
.L_11:
        /*0028*/ 	.byte	0x04, 0x17
        /*002a*/ 	.short	(.L_13 - .L_12)
.L_12:
        /*002c*/ 	.word	0x00000000
        /*0030*/ 	.short	0x000b
        /*0032*/ 	.short	0x0038
        /*0034*/ 	.byte	0x00, 0xf0, 0x11, 0x00


	//----- nvinfo : EIATTR_KPARAM_INFO
	.align		4
.L_13:
        /*0038*/ 	.byte	0x04, 0x17
        /*003a*/ 	.short	(.L_15 - .L_14)
.L_14:
        /*003c*/ 	.word	0x00000000
        /*0040*/ 	.short	0x000a
        /*0042*/ 	.short	0x0034
        /*0044*/ 	.byte	0x00, 0xf0, 0x11, 0x00


	//----- nvinfo : EIATTR_KPARAM_INFO
	.align		4
.L_15:
        /*0048*/ 	.byte	0x04, 0x17
        /*004a*/ 	.short	(.L_17 - .L_16)
.L_16:
        /*004c*/ 	.word	0x00000000
        /*0050*/ 	.short	0x0009
        /*0052*/ 	.short	0x0030
        /*0054*/ 	.byte	0x00, 0xf0, 0x11, 0x00


	//----- nvinfo : EIATTR_KPARAM_INFO
	.align		4
.L_17:
        /*0058*/ 	.byte	0x04, 0x17
        /*005a*/ 	.short	(.L_19 - .L_18)
.L_18:
        /*005c*/ 	.word	0x00000000
        /*0060*/ 	.short	0x0008
        /*0062*/ 	.short	0x002c
        /*0064*/ 	.byte	0x00, 0xf0, 0x11, 0x00


	//----- nvinfo : EIATTR_KPARAM_INFO
	.align		4
.L_19:
        /*0068*/ 	.byte	0x04, 0x17
        /*006a*/ 	.short	(.L_21 - .L_20)
.L_20:
        /*006c*/ 	.word	0x00000000
        /*0070*/ 	.short	0x0007
        /*0072*/ 	.short	0x0028
        /*0074*/ 	.byte	0x00, 0xf0, 0x11, 0x00


	//----- nvinfo : EIATTR_KPARAM_INFO
	.align		4
.L_21:
        /*0078*/ 	.byte	0x04, 0x17
        /*007a*/ 	.short	(.L_23 - .L_22)
.L_22:
        /*007c*/ 	.word	0x00000000
        /*0080*/ 	.short	0x0006
        /*0082*/ 	.short	0x0024
        /*0084*/ 	.byte	0x00, 0xf0, 0x11, 0x00


	//----- nvinfo : EIATTR_KPARAM_INFO
	.align		4
.L_23:
        /*0088*/ 	.byte	0x04, 0x17
        /*008a*/ 	.short	(.L_25 - .L_24)
.L_24:
        /*008c*/ 	.word	0x00000000
        /*0090*/ 	.short	0x0005
        /*0092*/ 	.short	0x0020
        /*0094*/ 	.byte	0x00, 0xf0, 0x11, 0x00


	//----- nvinfo : EIATTR_KPARAM_INFO
	.align		4
.L_25:
        /*0098*/ 	.byte	0x04, 0x17
        /*009a*/ 	.short	(.L_27 - .L_26)
.L_26:
        /*009c*/ 	.word	0x00000000
        /*00a0*/ 	.short	0x0004
        /*00a2*/ 	.short	0x001c
        /*00a4*/ 	.byte	0x00, 0xf0, 0x11, 0x00


	//----- nvinfo : EIATTR_KPARAM_INFO
	.align		4
.L_27:
        /*00a8*/ 	.byte	0x04, 0x17
        /*00aa*/ 	.short	(.L_29 - .L_28)
.L_28:
        /*00ac*/ 	.word	0x00000000
        /*00b0*/ 	.short	0x0003
        /*00b2*/ 	.short	0x0018
        /*00b4*/ 	.byte	0x00, 0xf0, 0x11, 0x00


	//----- nvinfo : EIATTR_KPARAM_INFO
	.align		4
.L_29:
        /*00b8*/ 	.byte	0x04, 0x17
        /*00ba*/ 	.short	(.L_31 - .L_30)
.L_30:
        /*00bc*/ 	.word	0x00000000
        /*00c0*/ 	.short	0x0002
        /*00c2*/ 	.short	0x0010
        /*00c4*/ 	.byte	0x00, 0xf4, 0x21, 0x00


	//----- nvinfo : EIATTR_KPARAM_INFO
	.align		4
.L_31:
        /*00c8*/ 	.byte	0x04, 0x17
        /*00ca*/ 	.short	(.L_33 - .L_32)
.L_32:
        /*00cc*/ 	.word	0x00000000
        /*00d0*/ 	.short	0x0001
        /*00d2*/ 	.short	0x0008
        /*00d4*/ 	.byte	0x00, 0xf4, 0x21, 0x00


	//----- nvinfo : EIATTR_KPARAM_INFO
	.align		4
.L_33:
        /*00d8*/ 	.byte	0x04, 0x17
        /*00da*/ 	.short	(.L_35 - .L_34)
.L_34:
        /*00dc*/ 	.word	0x00000000
        /*00e0*/ 	.short	0x0000
        /*00e2*/ 	.short	0x0000
        /*00e4*/ 	.byte	0x00, 0xf4, 0x21, 0x00


	//----- nvinfo : EIATTR_SPARSE_MMA_MASK
	.align		4
.L_35:
        /*00e8*/ 	.byte	0x03, 0x50
        /*00ea*/ 	.short	0x0000


	//----- nvinfo : EIATTR_MAXREG_COUNT
	.align		4
        /*00ec*/ 	.byte	0x03, 0x1b
        /*00ee*/ 	.short	0x00ff


	//----- nvinfo : EIATTR_NUM_BARRIERS
	.align		4
        /*00f0*/ 	.byte	0x02, 0x4c
        /*00f2*/ 	.byte	0x01
	.zero		1


	//----- nvinfo : EIATTR_ANNOTATIONS
	.align		4
        /*00f4*/ 	.byte	0x04, 0x55
        /*00f6*/ 	.short	(.L_37 - .L_36)


	//   ....[0]....
.L_36:
        /*00f8*/ 	.word	0x00000001
        /*00fc*/ 	.byte	0x40, 0x05, 0x00, 0x00, 0x01, 0x00, 0x00, 0x00, 0xb0, 0x05, 0x00, 0x00, 0x01, 0x00, 0x00, 0x00
        /* <DEDUP_REMOVED lines=190> */
        /*0cec*/ 	.byte	0x50, 0xa8, 0x00, 0x00, 0x01, 0x00, 0x00, 0x00, 0xb0, 0xa8, 0x00, 0x00


	//----- nvinfo : EIATTR_MERCURY_ISA_VERSION
	.align		4
.L_37:
        /*0cf8*/ 	.byte	0x03, 0x5f
        /*0cfa*/ 	.short	0x0101


	//----- nvinfo : EIATTR_EXIT_INSTR_OFFSETS
	.align		4
        /*0cfc*/ 	.byte	0x04, 0x1c
        /*0cfe*/ 	.short	(.L_39 - .L_38)


	//   ....[0]....
.L_38:
        /*0d00*/ 	.word	0x0000f450


	//   ....[1]....
        /*0d04*/ 	.word	0x0000f470


	//----- nvinfo : EIATTR_REQNTID
	.align		4
.L_39:
        /*0d08*/ 	.byte	0x04, 0x10
        /*0d0a*/ 	.short	(.L_41 - .L_40)
.L_40:
        /*0d0c*/ 	.word	0x00000080
        /*0d10*/ 	.word	0x00000001
        /*0d14*/ 	.word	0x00000001


	//----- nvinfo : EIATTR_CBANK_PARAM_SIZE
	.align		4
.L_41:
        /*0d18*/ 	.byte	0x03, 0x19
        /*0d1a*/ 	.short	0x0050


	//----- nvinfo : EIATTR_PARAM_CBANK
	.align		4
        /*0d1c*/ 	.byte	0x04, 0x0a
        /*0d1e*/ 	.short	(.L_43 - .L_42)
	.align		4
.L_42:
        /*0d20*/ 	.word	index@(.nv.constant0.matmul_kernel)
        /*0d24*/ 	.short	0x0210
        /*0d26*/ 	.short	0x0050


	//----- nvinfo : EIATTR_SW_WAR
	.align		4
.L_43:
        /*0d28*/ 	.byte	0x04, 0x36
        /*0d2a*/ 	.short	(.L_45 - .L_44)
.L_44:
        /*0d2c*/ 	.word	0x00000008
.L_45:


//--------------------- .nv.callgraph             --------------------------
	.section	.nv.callgraph,"",@"SHT_CUDA_CALLGRAPH"
	.align	4
	.sectionentsize	8
	.align		4
        /*0000*/ 	.word	0x00000000
	.align		4
        /*0004*/ 	.word	0xffffffff
	.align		4
        /*0008*/ 	.word	0x00000000
	.align		4
        /*000c*/ 	.word	0xfffffffe
	.align		4
        /*0010*/ 	.word	0x00000000
	.align		4
        /*0014*/ 	.word	0xfffffffd
	.align		4
        /*0018*/ 	.word	0x00000000
	.align		4
        /*001c*/ 	.word	0xfffffffc


//--------------------- .text.matmul_kernel       --------------------------
	.section	.text.matmul_kernel,"ax",@progbits
	.align	128
        .global         matmul_kernel
        .type           matmul_kernel,@function
        .size           matmul_kernel,(.L_x_4 - matmul_kernel)
        .other          matmul_kernel,@"STO_CUDA_ENTRY STV_DEFAULT"
matmul_kernel:
.text.matmul_kernel:
[----:B------:R-:W0:Y:S08]  /*0000*/  LDC R1, c[0x0][0x28] ;  /* 0x00000a00ff017b82 */ /* 0x000e300000000800 */
[----:B------:R-:W1:Y:S01]  /*0010*/  LDC.64 R48, c[0x0][0x228] ;  /* 0x00008a00ff307b82 */ /* 0x000e620000000a00 */
[----:B------:R-:W2:Y:S01]  /*0020*/  S2R R5, SR_CTAID.X ;  /* 0x0000000000057919 */ /* 0x000ea20000002500 */
[----:B0-----:R-:W-:Y:S01]  /*0030*/  VIADD R1, R1, 0xfffffe40 ;  /* 0xfffffe4001017836 */ /* 0x001fe20000000000 */
[----:B------:R-:W-:Y:S01]  /*0040*/  ULDC UR5, c[0x0][0x230] ;  /* 0x00008c0000057ab9 */ /* 0x000fe20000000800 */
[----:B------:R-:W-:Y:S01]  /*0050*/  UMOV UR4, 0x400 ;  /* 0x0000040000047882 */ /* 0x000fe20000000000 */
[----:B------:R-:W0:Y:S01]  /*0060*/  S2R R153, SR_TID.X ;  /* 0x0000000000997919 */ /* 0x000e220000002100 */
[----:B------:R-:W-:-:S02]  /*0070*/  ULDC.64 UR14, c[0x0][0x208] ;  /* 0x00008200000e7ab9 */ /* 0x000fc40000000a00 */
[----:B------:R-:W3:Y:S08]  /*0080*/  LDC R12, c[0x0][0x230] ;  /* 0x00008c00ff0c7b82 */ /* 0x000ef00000000800 */
[----:B------:R-:W4:Y:S01]  /*0090*/  S2UR UR12, SR_CgaCtaId ;  /* 0x00000000000c79c3 */ /* 0x000f220000008800 */
[----:B-1----:R-:W-:-:S05]  /*00a0*/  VIADD R0, R49, 0x7f ;  /* 0x0000007f31007836 */ /* 0x002fca0000000000 */
[----:B------:R-:W-:Y:S01]  /*00b0*/  SHF.R.S32.HI R3, RZ, 0x1f, R0 ;  /* 0x0000001fff037819 */ /* 0x000fe20000011400 */
[----:B---3--:R-:W-:-:S03]  /*00c0*/  VIADD R12, R12, 0x3f ;  /* 0x0000003f0c0c7836 */ /* 0x008fc60000000000 */
[----:B------:R-:W-:Y:S02]  /*00d0*/  LEA.HI R3, R3, R0, RZ, 0x7 ;  /* 0x0000000003037211 */ /* 0x000fe400078f38ff */
[----:B--2---:R-:W-:Y:S02]  /*00e0*/  IABS R8, R5 ;  /* 0x0000000500087213 */ /* 0x004fe40000000000 */
[----:B------:R-:W-:Y:S02]  /*00f0*/  SHF.R.S32.HI R3, RZ, 0x7, R3 ;  /* 0x00000007ff037819 */ /* 0x000fe40000011403 */
[----:B0-----:R-:W-:Y:S01]  /*0100*/  LOP3.LUT R152, R153, 0x7f, RZ, 0xc0, !PT ;  /* 0x0000007f99987812 */ /* 0x001fe200078ec0ff */
[----:B----4-:R-:W-:Y:S02]  /*0110*/  ULEA UR12, UR12, UR4, 0x18 ;  /* 0x000000040c0c7291 */ /* 0x010fe4000f8ec03f */
[----:B------:R-:W-:-:S05]  /*0120*/  IMAD.SHL.U32 R4, R3, 0x8, RZ ;  /* 0x0000000803047824 */ /* 0x000fca00078e00ff */
[-C--:B------:R-:W-:Y:S02]  /*0130*/  IABS R7, R4.reuse ;  /* 0x0000000400077213 */ /* 0x080fe40000000000 */
[----:B------:R-:W-:Y:S02]  /*0140*/  IABS R10, R4 ;  /* 0x00000004000a7213 */ /* 0x000fe40000000000 */
[----:B------:R-:W0:Y:S08]  /*0150*/  I2F.RP R0, R7 ;  /* 0x0000000700007306 */ /* 0x000e300000209400 */
[----:B0-----:R-:W0:Y:S02]  /*0160*/  MUFU.RCP R0, R0 ;  /* 0x0000000000007308 */ /* 0x001e240000001000 */
[----:B0-----:R-:W-:-:S02]  /*0170*/  VIADD R2, R0, 0xffffffe ;  /* 0x0ffffffe00027836 */ /* 0x001fc40000000000 */
[----:B------:R-:W-:-:S04]  /*0180*/  IMAD.MOV R0, RZ, RZ, -R10 ;  /* 0x000000ffff007224 */ /* 0x000fc800078e0a0a */
[----:B------:R0:W1:Y:S02]  /*0190*/  F2I.FTZ.U32.TRUNC.NTZ R3, R2 ;  /* 0x0000000200037305 */ /* 0x000064000021f000 */
[----:B0-----:R-:W-:Y:S02]  /*01a0*/  IMAD.MOV.U32 R2, RZ, RZ, RZ ;  /* 0x000000ffff027224 */ /* 0x001fe400078e00ff */
[----:B-1----:R-:W-:-:S04]  /*01b0*/  IMAD.MOV R6, RZ, RZ, -R3 ;  /* 0x000000ffff067224 */ /* 0x002fc800078e0a03 */
[----:B------:R-:W-:Y:S02]  /*01c0*/  IMAD R9, R6, R7, RZ ;  /* 0x0000000706097224 */ /* 0x000fe400078e02ff */
[----:B------:R-:W-:Y:S02]  /*01d0*/  IMAD.MOV.U32 R6, RZ, RZ, R8 ;  /* 0x000000ffff067224 */ /* 0x000fe400078e0008 */
[----:B------:R-:W-:-:S06]  /*01e0*/  IMAD.HI.U32 R3, R3, R9, R2 ;  /* 0x0000000903037227 */ /* 0x000fcc00078e0002 */
[----:B------:R-:W-:-:S04]  /*01f0*/  IMAD.HI.U32 R3, R3, R6, RZ ;  /* 0x0000000603037227 */ /* 0x000fc800078e00ff */
[----:B------:R-:W-:-:S05]  /*0200*/  IMAD R0, R3, R0, R6 ;  /* 0x0000000003007224 */ /* 0x000fca00078e0206 */
[----:B------:R-:W-:-:S13]  /*0210*/  ISETP.GT.U32.AND P1, PT, R7, R0, PT ;  /* 0x000000000700720c */ /* 0x000fda0003f24070 */
[----:B------:R-:W-:Y:S02]  /*0220*/  @!P1 IMAD.IADD R0, R0, 0x1, -R7 ;  /* 0x0000000100009824 */ /* 0x000fe400078e0a07 */
[----:B------:R-:W-:Y:S01]  /*0230*/  @!P1 VIADD R3, R3, 0x1 ;  /* 0x0000000103039836 */ /* 0x000fe20000000000 */
[----:B------:R-:W-:Y:S02]  /*0240*/  ISETP.NE.AND P1, PT, R4, RZ, PT ;  /* 0x000000ff0400720c */ /* 0x000fe40003f25270 */
[----:B------:R-:W-:Y:S02]  /*0250*/  ISETP.GE.U32.AND P0, PT, R0, R7, PT ;  /* 0x000000070000720c */ /* 0x000fe40003f06070 */
[----:B------:R-:W-:-:S04]  /*0260*/  LOP3.LUT R0, R5, R4, RZ, 0x3c, !PT ;  /* 0x0000000405007212 */ /* 0x000fc800078e3cff */
[----:B------:R-:W-:Y:S01]  /*0270*/  ISETP.GE.AND P2, PT, R0, RZ, PT ;  /* 0x000000ff0000720c */ /* 0x000fe20003f46270 */
[----:B------:R-:W-:-:S06]  /*0280*/  VIADD R0, R48, 0x7f ;  /* 0x0000007f30007836 */ /* 0x000fcc0000000000 */
[----:B------:R-:W-:-:S04]  /*0290*/  @P0 VIADD R3, R3, 0x1 ;  /* 0x0000000103030836 */ /* 0x000fc80000000000 */
[----:B------:R-:W-:Y:S01]  /*02a0*/  IMAD.MOV.U32 R2, RZ, RZ, R3 ;  /* 0x000000ffff027224 */ /* 0x000fe200078e0003 */
[----:B------:R-:W-:-:S03]  /*02b0*/  SHF.R.S32.HI R3, RZ, 0x1f, R0 ;  /* 0x0000001fff037819 */ /* 0x000fc60000011400 */
[----:B------:R-:W-:Y:S01]  /*02c0*/  @!P2 IMAD.MOV R2, RZ, RZ, -R2 ;  /* 0x000000ffff02a224 */ /* 0x000fe200078e0a02 */
[----:B------:R-:W-:Y:S02]  /*02d0*/  @!P1 LOP3.LUT R2, RZ, R4, RZ, 0x33, !PT ;  /* 0x00000004ff029212 */ /* 0x000fe400078e33ff */
[----:B------:R-:W-:-:S03]  /*02e0*/  LEA.HI R3, R3, R0, RZ, 0x7 ;  /* 0x0000000003037211 */ /* 0x000fc600078f38ff */
[----:B------:R-:W-:Y:S02]  /*02f0*/  IMAD.SHL.U32 R6, R2, 0x8, RZ ;  /* 0x0000000802067824 */ /* 0x000fe400078e00ff */
[----:B------:R-:W-:-:S03]  /*0300*/  IMAD.MOV R2, RZ, RZ, -R2 ;  /* 0x000000ffff027224 */ /* 0x000fc600078e0a02 */
[----:B------:R-:W-:Y:S01]  /*0310*/  LEA.HI.SX32 R3, R3, -R6, 0x19 ;  /* 0x8000000603037211 */ /* 0x000fe200078fcaff */
[----:B------:R-:W-:-:S03]  /*0320*/  IMAD R4, R4, R2, R5 ;  /* 0x0000000204047224 */ /* 0x000fc600078e0205 */
[----:B------:R-:W-:Y:S02]  /*0330*/  VIMNMX R11, R3, 0x8, PT ;  /* 0x00000008030b7848 */ /* 0x000fe40003fe0100 */
[----:B------:R-:W-:Y:S02]  /*0340*/  IABS R9, R4 ;  /* 0x0000000400097213 */ /* 0x000fe40000000000 */
[----:B------:R-:W-:-:S04]  /*0350*/  IABS R7, R11 ;  /* 0x0000000b00077213 */ /* 0x000fc80000000000 */
[----:B------:R-:W0:Y:S08]  /*0360*/  I2F.RP R0, R7 ;  /* 0x0000000700007306 */ /* 0x000e300000209400 */
[----:B0-----:R-:W0:Y:S02]  /*0370*/  MUFU.RCP R0, R0 ;  /* 0x0000000000007308 */ /* 0x001e240000001000 */
[----:B0-----:R-:W-:-:S06]  /*0380*/  VIADD R3, R0, 0xffffffe ;  /* 0x0ffffffe00037836 */ /* 0x001fcc0000000000 */
[----:B------:R-:W0:Y:S02]  /*0390*/  F2I.FTZ.U32.TRUNC.NTZ R3, R3 ;  /* 0x0000000300037305 */ /* 0x000e24000021f000 */
[----:B0-----:R-:W-:-:S04]  /*03a0*/  IMAD.MOV R8, RZ, RZ, -R3 ;  /* 0x000000ffff087224 */ /* 0x001fc800078e0a03 */
[----:B------:R-:W-:Y:S01]  /*03b0*/  IMAD.MOV.U32 R2, RZ, RZ, R8 ;  /* 0x000000ffff027224 */ /* 0x000fe200078e0008 */
[----:B------:R-:W-:-:S03]  /*03c0*/  IABS R8, R11 ;  /* 0x0000000b00087213 */ /* 0x000fc60000000000 */
[----:B------:R-:W-:Y:S02]  /*03d0*/  IMAD R5, R2, R7, RZ ;  /* 0x0000000702057224 */ /* 0x000fe400078e02ff */
[----:B------:R-:W-:Y:S02]  /*03e0*/  IMAD.MOV.U32 R2, RZ, RZ, RZ ;  /* 0x000000ffff027224 */ /* 0x000fe400078e00ff */
[----:B------:R-:W-:Y:S02]  /*03f0*/  IMAD.MOV R0, RZ, RZ, -R8 ;  /* 0x000000ffff007224 */ /* 0x000fe400078e0a08 */
        /* <DEDUP_REMOVED lines=9> */
[----:B------:R-:W-:-:S07]  /*0490*/  ISETP.GE.AND P2, PT, R0, RZ, PT ;  /* 0x000000ff0000720c */ /* 0x000fce0003f46270 */
[----:B------:R-:W-:Y:S01]  /*04a0*/  @P0 VIADD R2, R2, 0x1 ;  /* 0x0000000102020836 */ /* 0x000fe20000000000 */
[----:B------:R-:W-:-:S05]  /*04b0*/  ISETP.GT.AND P0, PT, R12, 0x3f, PT ;  /* 0x0000003f0c00780c */ /* 0x000fca0003f04270 */
[----:B------:R-:W-:Y:S01]  /*04c0*/  @!P2 IMAD.MOV R2, RZ, RZ, -R2 ;  /* 0x000000ffff02a224 */ /* 0x000fe200078e0a02 */
[----:B------:R-:W-:-:S05]  /*04d0*/  @!P1 LOP3.LUT R2, RZ, R11, RZ, 0x33, !PT ;  /* 0x0000000bff029212 */ /* 0x000fca00078e33ff */
[----:B------:R-:W-:Y:S02]  /*04e0*/  IMAD.MOV R0, RZ, RZ, -R2 ;  /* 0x000000ffff007224 */ /* 0x000fe400078e0a02 */
[----:B------:R-:W-:Y:S02]  /*04f0*/  IMAD.SHL.U32 R2, R2, 0x80, RZ ;  /* 0x0000008002027824 */ /* 0x000fe400078e00ff */
[----:B------:R-:W-:Y:S02]  /*0500*/  IMAD R0, R11, R0, R4 ;  /* 0x000000000b007224 */ /* 0x000fe400078e0204 */
[----:B------:R-:W-:Y:S02]  /*0510*/  IMAD.U32 R4, RZ, RZ, UR5 ;  /* 0x00000005ff047e24 */ /* 0x000fe4000f8e00ff */
[----:B------:R-:W-:-:S04]  /*0520*/  IMAD.IADD R0, R6, 0x1, R0 ;  /* 0x0000000106007824 */ /* 0x000fc800078e0200 */
[----:B------:R-:W-:-:S05]  /*0530*/  IMAD R17, R0, 0x80, R152 ;  /* 0x0000008000117824 */ /* 0x000fca00078e0298 */
[----:B------:R0:W-:Y:S01]  /*0540*/  STL [R1+0x170], R17 ;  /* 0x0001701101007387 */ /* 0x0001e20000100800 */
[----:B------:R-:W-:Y:S05]  /*0550*/  @P0 BRA `(.L_x_0) ;  /* 0x00000004000c0947 */ /* 0x000fea0003800000 */
[----:B------:R-:W-:Y:S01]  /*0560*/  IMAD.SHL.U32 R0, R153, 0x8, RZ ;  /* 0x0000000899007824 */ /* 0x000fe200078e00ff */
[----:B------:R-:W-:Y:S02]  /*0570*/  CS2R R88, SRZ ;  /* 0x0000000000587805 */ /* 0x000fe4000001ff00 */
[----:B------:R-:W-:Y:S02]  /*0580*/  CS2R R90, SRZ ;  /* 0x00000000005a7805 */ /* 0x000fe4000001ff00 */
[----:B------:R-:W-:Y:S02]  /*0590*/  CS2R R92, SRZ ;  /* 0x00000000005c7805 */ /* 0x000fe4000001ff00 */
[----:B------:R-:W-:Y:S01]  /*05a0*/  CS2R R94, SRZ ;  /* 0x00000000005e7805 */ /* 0x000fe2000001ff00 */
[----:B------:R1:W-:Y:S01]  /*05b0*/  STL [R1+0x174], R0 ;  /* 0x0001740001007387 */ /* 0x0003e20000100800 */
[----:B------:R-:W-:Y:S02]  /*05c0*/  CS2R R96, SRZ ;  /* 0x0000000000607805 */ /* 0x000fe4000001ff00 */
[----:B------:R-:W-:-:S02]  /*05d0*/  CS2R R98, SRZ ;  /* 0x0000000000627805 */ /* 0x000fc4000001ff00 */
[----:B------:R-:W-:Y:S02]  /*05e0*/  CS2R R100, SRZ ;  /* 0x0000000000647805 */ /* 0x000fe4000001ff00 */
[----:B------:R-:W-:Y:S02]  /*05f0*/  CS2R R102, SRZ ;  /* 0x0000000000667805 */ /* 0x000fe4000001ff00 */
[----:B------:R-:W-:Y:S02]  /*0600*/  CS2R R104, SRZ ;  /* 0x0000000000687805 */ /* 0x000fe4000001ff00 */
[----:B------:R-:W-:Y:S02]  /*0610*/  CS2R R106, SRZ ;  /* 0x00000000006a7805 */ /* 0x000fe4000001ff00 */
        /* <DEDUP_REMOVED lines=53> */
[----:B------:R-:W-:Y:S01]  /*0970*/  CS2R R86, SRZ ;  /* 0x0000000000567805 */ /* 0x000fe2000001ff00 */
[----:B-1----:R-:W-:Y:S06]  /*0980*/  BRA `(.L_x_1) ;  /* 0x0000009c00b07947 */ /* 0x002fec0003800000 */
.L_x_0:
[----:B------:R-:W-:Y:S01]  /*0990*/  IABS R11, R48 ;  /* 0x00000030000b7213 */ /* 0x000fe20000000000 */
[----:B------:R-:W-:Y:S01]  /*09a0*/  ULDC UR4, c[0x0][0x234] ;  /* 0x00008d0000047ab9 */ /* 0x000fe20000000800 */
[----:B------:R-:W-:Y:S01]  /*09b0*/  IABS R3, R49 ;  /* 0x0000003100037213 */ /* 0x000fe20000000000 */
[----:B------:R-:W-:Y:S01]  /*09c0*/  ULDC.64 UR8, c[0x0][0x218] ;  /* 0x0000860000087ab9 */ /* 0x000fe20000000a00 */
[----:B------:R-:W1:Y:S01]  /*09d0*/  I2F.RP R0, R11 ;  /* 0x0000000b00007306 */ /* 0x000e620000209400 */
[----:B------:R-:W-:Y:S01]  /*09e0*/  ISETP.GE.AND P1, PT, R17, RZ, PT ;  /* 0x000000ff1100720c */ /* 0x000fe20003f26270 */
[----:B------:R-:W-:Y:S01]  /*09f0*/  ULDC.64 UR6, c[0x0][0x210] ;  /* 0x0000840000067ab9 */ /* 0x000fe20000000a00 */
[----:B------:R-:W-:Y:S01]  /*0a00*/  LEA.HI R64, R153, R2, RZ, 0x1a ;  /* 0x0000000299407211 */ /* 0x000fe200078fd0ff */
[----:B------:R-:W-:Y:S01]  /*0a10*/  USHF.R.U32.HI UR13, URZ, 0x4, UR12 ;  /* 0x000000043f0d7899 */ /* 0x000fe2000801160c */
[----:B------:R-:W-:Y:S01]  /*0a20*/  CS2R R92, SRZ ;  /* 0x00000000005c7805 */ /* 0x000fe2000001ff00 */
[----:B------:R-:W-:Y:S01]  /*0a30*/  UMOV UR5, URZ ;  /* 0x0000003f00057c82 */ /* 0x000fe20008000000 */
[----:B------:R-:W-:Y:S01]  /*0a40*/  CS2R R94, SRZ ;  /* 0x00000000005e7805 */ /* 0x000fe2000001ff00 */
[----:B------:R-:W2:Y:S01]  /*0a50*/  I2F.RP R5, R3 ;  /* 0x0000000300057306 */ /* 0x000ea20000209400 */
[C---:B------:R-:W-:Y:S01]  /*0a60*/  VIADD R77, R64.reuse, 0x7e ;  /* 0x0000007e404d7836 */ /* 0x040fe20000000000 */
[----:B------:R-:W-:Y:S01]  /*0a70*/  USGXT.U32 UR13, UR13, 0xe ;  /* 0x0000000e0d0d789a */ /* 0x000fe20008000000 */
[C---:B------:R-:W-:Y:S01]  /*0a80*/  VIADD R79, R64.reuse, 0x6e ;  /* 0x0000006e404f7836 */ /* 0x040fe20000000000 */
[----:B------:R-:W-:Y:S01]  /*0a90*/  CS2R R96, SRZ ;  /* 0x0000000000607805 */ /* 0x000fe2000001ff00 */
[C---:B------:R-:W-:Y:S01]  /*0aa0*/  VIADD R81, R64.reuse, 0x5e ;  /* 0x0000005e40517836 */ /* 0x040fe20000000000 */
[----:B------:R-:W-:Y:S01]  /*0ab0*/  CS2R R98, SRZ ;  /* 0x0000000000627805 */ /* 0x000fe2000001ff00 */
[C---:B------:R-:W-:Y:S01]  /*0ac0*/  VIADD R83, R64.reuse, 0x4e ;  /* 0x0000004e40537836 */ /* 0x040fe20000000000 */
[----:B-1----:R-:W1:Y:S01]  /*0ad0*/  MUFU.RCP R0, R0 ;  /* 0x0000000000007308 */ /* 0x002e620000001000 */
[C---:B------:R-:W-:Y:S01]  /*0ae0*/  VIADD R85, R64.reuse, 0x3e ;  /* 0x0000003e40557836 */ /* 0x040fe20000000000 */
[----:B------:R-:W-:Y:S01]  /*0af0*/  CS2R R100, SRZ ;  /* 0x0000000000647805 */ /* 0x000fe2000001ff00 */
[C---:B------:R-:W-:Y:S01]  /*0b00*/  VIADD R86, R64.reuse, 0x2e ;  /* 0x0000002e40567836 */ /* 0x040fe20000000000 */
[----:B------:R-:W-:Y:S01]  /*0b10*/  CS2R R102, SRZ ;  /* 0x0000000000667805 */ /* 0x000fe2000001ff00 */
[C---:B------:R-:W-:Y:S01]  /*0b20*/  VIADD R87, R64.reuse, 0x1e ;  /* 0x0000001e40577836 */ /* 0x040fe20000000000 */
[----:B------:R-:W-:Y:S01]  /*0b30*/  CS2R R104, SRZ ;  /* 0x0000000000687805 */ /* 0x000fe2000001ff00 */
[----:B------:R-:W-:Y:S01]  /*0b40*/  VIADD R64, R64, 0xe ;  /* 0x0000000e40407836 */ /* 0x000fe20000000000 */
[----:B--2---:R-:W2:Y:S01]  /*0b50*/  MUFU.RCP R5, R5 ;  /* 0x0000000500057308 */ /* 0x004ea20000001000 */
[----:B------:R-:W-:-:S02]  /*0b60*/  CS2R R106, SRZ ;  /* 0x00000000006a7805 */ /* 0x000fc4000001ff00 */
[----:B------:R-:W-:Y:S02]  /*0b70*/  IABS R71, R87 ;  /* 0x0000005700477213 */ /* 0x000fe40000000000 */
[----:B------:R-:W-:Y:S02]  /*0b80*/  CS2R R108, SRZ ;  /* 0x00000000006c7805 */ /* 0x000fe4000001ff00 */
[----:B------:R-:W-:Y:S02]  /*0b90*/  IABS R73, R64 ;  /* 0x0000004000497213 */ /* 0x000fe40000000000 */
[----:B------:R-:W-:Y:S02]  /*0ba0*/  CS2R R110, SRZ ;  /* 0x00000000006e7805 */ /* 0x000fe4000001ff00 */
[----:B------:R-:W-:Y:S02]  /*0bb0*/  CS2R R112, SRZ ;  /* 0x0000000000707805 */ /* 0x000fe4000001ff00 */
[----:B------:R-:W-:-:S02]  /*0bc0*/  CS2R R114, SRZ ;  /* 0x0000000000727805 */ /* 0x000fc4000001ff00 */
[----:B------:R-:W-:Y:S01]  /*0bd0*/  CS2R R116, SRZ ;  /* 0x0000000000747805 */ /* 0x000fe2000001ff00 */
[----:B-1----:R-:W-:Y:S01]  /*0be0*/  VIADD R6, R0, 0xffffffe ;  /* 0x0ffffffe00067836 */ /* 0x002fe20000000000 */
[----:B------:R-:W-:Y:S02]  /*0bf0*/  IABS R0, R17 ;  /* 0x0000001100007213 */ /* 0x000fe40000000000 */
[----:B------:R-:W-:Y:S02]  /*0c00*/  CS2R R118, SRZ ;  /* 0x0000000000767805 */ /* 0x000fe4000001ff00 */
[----:B------:R-:W-:Y:S01]  /*0c10*/  CS2R R120, SRZ ;  /* 0x0000000000787805 */ /* 0x000fe2000001ff00 */
[----:B------:R1:W3:Y:S01]  /*0c20*/  F2I.FTZ.U32.TRUNC.NTZ R7, R6 ;  /* 0x0000000600077305 */ /* 0x0002e2000021f000 */
[----:B------:R-:W-:Y:S02]  /*0c30*/  CS2R R122, SRZ ;  /* 0x00000000007a7805 */ /* 0x000fe4000001ff00 */
[----:B------:R-:W-:-:S02]  /*0c40*/  CS2R R124, SRZ ;  /* 0x00000000007c7805 */ /* 0x000fc4000001ff00 */
[----:B------:R-:W-:Y:S01]  /*0c50*/  CS2R R126, SRZ ;  /* 0x00000000007e7805 */ /* 0x000fe2000001ff00 */
[----:B--2---:R-:W-:Y:S01]  /*0c60*/  VIADD R8, R5, 0xffffffe ;  /* 0x0ffffffe05087836 */ /* 0x004fe20000000000 */
[----:B------:R-:W-:Y:S02]  /*0c70*/  CS2R R128, SRZ ;  /* 0x0000000000807805 */ /* 0x000fe4000001ff00 */
[----:B------:R-:W-:Y:S02]  /*0c80*/  CS2R R130, SRZ ;  /* 0x0000000000827805 */ /* 0x000fe4000001ff00 */
[----:B------:R-:W-:Y:S01]  /*0c90*/  CS2R R132, SRZ ;  /* 0x0000000000847805 */ /* 0x000fe2000001ff00 */
[----:B------:R2:W4:Y:S01]  /*0ca0*/  F2I.FTZ.U32.TRUNC.NTZ R9, R8 ;  /* 0x0000000800097305 */ /* 0x000522000021f000 */
[----:B-1----:R-:W-:Y:S01]  /*0cb0*/  IMAD.MOV.U32 R6, RZ, RZ, RZ ;  /* 0x000000ffff067224 */ /* 0x002fe200078e00ff */
[----:B------:R-:W-:Y:S02]  /*0cc0*/  CS2R R134, SRZ ;  /* 0x0000000000867805 */ /* 0x000fe4000001ff00 */
[----:B------:R-:W-:-:S02]  /*0cd0*/  CS2R R136, SRZ ;  /* 0x0000000000887805 */ /* 0x000fc4000001ff00 */
[----:B------:R-:W-:Y:S02]  /*0ce0*/  CS2R R138, SRZ ;  /* 0x00000000008a7805 */ /* 0x000fe4000001ff00 */
[----:B------:R-:W-:Y:S02]  /*0cf0*/  CS2R R140, SRZ ;  /* 0x00000000008c7805 */ /* 0x000fe4000001ff00 */
[----:B------:R-:W-:Y:S01]  /*0d00*/  CS2R R142, SRZ ;  /* 0x00000000008e7805 */ /* 0x000fe2000001ff00 */
[----:B---3--:R-:W-:Y:S01]  /*0d10*/  IMAD.MOV R10, RZ, RZ, -R7 ;  /* 0x000000ffff0a7224 */ /* 0x008fe200078e0a07 */
[----:B------:R-:W-:Y:S01]  /*0d20*/  CS2R R144, SRZ ;  /* 0x0000000000907805 */ /* 0x000fe2000001ff00 */
[----:B--2---:R-:W-:Y:S01]  /*0d30*/  IMAD.MOV.U32 R8, RZ, RZ, RZ ;  /* 0x000000ffff087224 */ /* 0x004fe200078e00ff */
[----:B------:R-:W-:Y:S01]  /*0d40*/  CS2R R146, SRZ ;  /* 0x0000000000927805 */ /* 0x000fe2000001ff00 */
[----:B------:R-:W-:Y:S01]  /*0d50*/  IMAD R13, R10, R11, RZ ;  /* 0x0000000b0a0d7224 */ /* 0x000fe200078e02ff */
[----:B------:R-:W-:-:S02]  /*0d60*/  CS2R R148, SRZ ;  /* 0x0000000000947805 */ /* 0x000fc4000001ff00 */
[----:B------:R-:W-:Y:S01]  /*0d70*/  CS2R R150, SRZ ;  /* 0x0000000000967805 */ /* 0x000fe2000001ff00 */
[----:B------:R-:W-:Y:S01]  /*0d80*/  UMOV UR10, 0xfffffffe ;  /* 0xfffffffe000a7882 */ /* 0x000fe20000000000 */
[----:B------:R-:W-:Y:S01]  /*0d90*/  IMAD.HI.U32 R7, R7, R13, R6 ;  /* 0x0000000d07077227 */ /* 0x000fe200078e0006 */
[----:B------:R-:W-:Y:S01]  /*0da0*/  SHF.R.U32.HI R6, RZ, 0x6, R153 ;  /* 0x00000006ff067819 */ /* 0x000fe20000011699 */
[----:B------:R-:W-:Y:S01]  /*0db0*/  UMOV UR11, 0x7fffffdf ;  /* 0x7fffffdf000b7882 */ /* 0x000fe20000000000 */
[----:B------:R-:W-:Y:S02]  /*0dc0*/  ULDC UR16, c[0x0][0x238] ;  /* 0x00008e0000107ab9 */ /* 0x000fe40000000800 */
[----:B------:R-:W-:Y:S01]  /*0dd0*/  SGXT.U32 R5, R6, 0x1 ;  /* 0x000000010605781a */ /* 0x000fe20000000000 */
[----:B------:R-:W-:-:S03]  /*0de0*/  IMAD.HI.U32 R7, R7, R0, RZ ;  /* 0x0000000007077227 */ /* 0x000fc600078e00ff */
[----:B------:R-:W-:Y:S01]  /*0df0*/  LOP3.LUT R5, R2, R5, RZ, 0xfc, !PT ;  /* 0x0000000502057212 */ /* 0x000fe200078efcff */
[----:B------:R-:W-:Y:S02]  /*0e00*/  IMAD.MOV R7, RZ, RZ, -R7 ;  /* 0x000000ffff077224 */ /* 0x000fe400078e0a07 */
[--C-:B----4-:R-:W-:Y:S01]  /*0e10*/  IMAD.MOV R6, RZ, RZ, -R9.reuse ;  /* 0x000000ffff067224 */ /* 0x110fe200078e0a09 */
[----:B------:R-:W-:Y:S01]  /*0e20*/  LOP3.LUT R14, R5, 0x7c, RZ, 0xfc, !PT ;  /* 0x0000007c050e7812 */ /* 0x000fe200078efcff */
[----:B------:R-:W-:Y:S01]  /*0e30*/  IMAD R0, R11, R7, R0 ;  /* 0x000000070b007224 */ /* 0x000fe200078e0200 */
[----:B------:R-:W-:Y:S01]  /*0e40*/  LOP3.LUT R15, R5, 0x7a, RZ, 0xfc, !PT ;  /* 0x0000007a050f7812 */ /* 0x000fe200078efcff */
[----:B------:R-:W-:Y:S01]  /*0e50*/  IMAD R7, R6, R3, RZ ;  /* 0x0000000306077224 */ /* 0x000fe200078e02ff */
[----:B------:R-:W-:Y:S02]  /*0e60*/  IABS R10, R14 ;  /* 0x0000000e000a7213 */ /* 0x000fe40000000000 */
[----:B------:R-:W-:Y:S01]  /*0e70*/  IABS R13, R15 ;  /* 0x0000000f000d7213 */ /* 0x000fe20000000000 */
[----:B------:R-:W-:Y:S01]  /*0e80*/  IMAD.HI.U32 R6, R9, R7, R8 ;  /* 0x0000000709067227 */ /* 0x000fe200078e0008 */
[----:B------:R-:W-:-:S02]  /*0e90*/  ISETP.GT.U32.AND P0, PT, R11, R0, PT ;  /* 0x000000000b00720c */ /* 0x000fc40003f04070 */
[C---:B------:R-:W-:Y:S01]  /*0ea0*/  LOP3.LUT R16, R5.reuse, 0x78, RZ, 0xfc, !PT ;  /* 0x0000007805107812 */ /* 0x040fe200078efcff */
[----:B------:R-:W-:Y:S01]  /*0eb0*/  IMAD.MOV.U32 R9, RZ, RZ, R10 ;  /* 0x000000ffff097224 */ /* 0x000fe200078e000a */
[----:B------:R-:W-:Y:S01]  /*0ec0*/  ISETP.GE.AND P5, PT, R14, RZ, PT ;  /* 0x000000ff0e00720c */ /* 0x000fe20003fa6270 */
[----:B------:R-:W-:Y:S01]  /*0ed0*/  IMAD.HI.U32 R8, R6, R13, RZ ;  /* 0x0000000d06087227 */ /* 0x000fe200078e00ff */
[----:B------:R-:W-:Y:S02]  /*0ee0*/  IABS R14, R16 ;  /* 0x00000010000e7213 */ /* 0x000fe40000000000 */
[----:B------:R-:W-:Y:S01]  /*0ef0*/  ISETP.GE.AND P2, PT, R16, RZ, PT ;  /* 0x000000ff1000720c */ /* 0x000fe20003f46270 */
[----:B------:R-:W-:Y:S01]  /*0f00*/  IMAD.HI.U32 R7, R6, R9, RZ ;  /* 0x0000000906077227 */ /* 0x000fe200078e00ff */
[C---:B------:R-:W-:Y:S02]  /*0f10*/  LOP3.LUT R16, R5.reuse, 0x76, RZ, 0xfc, !PT ;  /* 0x0000007605107812 */ /* 0x040fe400078efcff */
[----:B------:R-:W-:Y:S01]  /*0f20*/  LOP3.LUT R20, R5, 0x74, RZ, 0xfc, !PT ;  /* 0x0000007405147812 */ /* 0x000fe200078efcff */
[----:B------:R-:W-:Y:S01]  /*0f30*/  IMAD.MOV R10, RZ, RZ, -R7 ;  /* 0x000000ffff0a7224 */ /* 0x000fe200078e0a07 */
[----:B------:R-:W-:Y:S01]  /*0f40*/  ISETP.GE.AND P3, PT, R15, RZ, PT ;  /* 0x000000ff0f00720c */ /* 0x000fe20003f66270 */
[----:B------:R-:W-:Y:S01]  /*0f50*/  IMAD.MOV R8, RZ, RZ, -R8 ;  /* 0x000000ffff087224 */ /* 0x000fe200078e0a08 */
[----:B------:R-:W-:Y:S01]  /*0f60*/  IABS R15, R20 ;  /* 0x00000014000f7213 */ /* 0x000fe20000000000 */
[----:B------:R-:W-:Y:S01]  /*0f70*/  IMAD R7, R3, R10, R9 ;  /* 0x0000000a03077224 */ /* 0x000fe200078e0209 */
[----:B------:R-:W-:Y:S01]  /*0f80*/  LOP3.LUT R21, R5, 0x72, RZ, 0xfc, !PT ;  /* 0x0000007205157812 */ /* 0x000fe200078efcff */
[C---:B------:R-:W-:Y:S01]  /*0f90*/  IMAD R8, R3.reuse, R8, R13 ;  /* 0x0000000803087224 */ /* 0x040fe200078e020d */
[----:B------:R-:W-:Y:S01]  /*0fa0*/  IABS R13, R16 ;  /* 0x00000010000d7213 */ /* 0x000fe20000000000 */
[----:B------:R-:W-:Y:S01]  /*0fb0*/  @!P0 IMAD.IADD R0, R0, 0x1, -R11 ;  /* 0x0000000100008824 */ /* 0x000fe200078e0a0b */
[C---:B------:R-:W-:Y:S01]  /*0fc0*/  ISETP.GT.U32.AND P0, PT, R3.reuse, R7, PT ;  /* 0x000000070300720c */ /* 0x040fe20003f04070 */
[----:B------:R-:W-:Y:S01]  /*0fd0*/  IMAD.HI.U32 R9, R6, R14, RZ ;  /* 0x0000000e06097227 */ /* 0x000fe200078e00ff */
[----:B------:R-:W-:-:S02]  /*0fe0*/  ISETP.GT.U32.AND P6, PT, R3, R8, PT ;  /* 0x000000080300720c */ /* 0x000fc40003fc4070 */
[----:B------:R-:W-:Y:S01]  /*0ff0*/  ISETP.GT.U32.AND P4, PT, R11, R0, PT ;  /* 0x000000000b00720c */ /* 0x000fe20003f84070 */
[----:B------:R-:W-:Y:S01]  /*1000*/  IMAD.HI.U32 R10, R6, R13, RZ ;  /* 0x0000000d060a7227 */ /* 0x000fe200078e00ff */
[C---:B------:R-:W-:Y:S02]  /*1010*/  LOP3.LUT R22, R5.reuse, 0x70, RZ, 0xfc, !PT ;  /* 0x0000007005167812 */ /* 0x040fe400078efcff */
[C---:B------:R-:W-:Y:S01]  /*1020*/  LOP3.LUT R23, R5.reuse, 0x6c, RZ, 0xfc, !PT ;  /* 0x0000006c05177812 */ /* 0x040fe200078efcff */
[----:B------:R-:W-:Y:S01]  /*1030*/  IMAD.MOV R9, RZ, RZ, -R9 ;  /* 0x000000ffff097224 */ /* 0x000fe200078e0a09 */
[----:B------:R-:W-:Y:S01]  /*1040*/  LOP3.LUT R24, R5, 0x6a, RZ, 0xfc, !PT ;  /* 0x0000006a05187812 */ /* 0x000fe200078efcff */
[----:B------:R-:W-:Y:S01]  /*1050*/  IMAD.MOV R10, RZ, RZ, -R10 ;  /* 0x000000ffff0a7224 */ /* 0x000fe200078e0a0a */
[----:B0-----:R-:W-:Y:S01]  /*1060*/  IABS R17, R22 ;  /* 0x0000001600117213 */ /* 0x001fe20000000000 */
[C---:B------:R-:W-:Y:S01]  /*1070*/  IMAD R9, R3.reuse, R9, R14 ;  /* 0x0000000903097224 */ /* 0x040fe200078e020e */
[----:B------:R-:W-:Y:S01]  /*1080*/  IABS R18, R23 ;  /* 0x0000001700127213 */ /* 0x000fe20000000000 */
[----:B------:R-:W-:Y:S01]  /*1090*/  IMAD R10, R3, R10, R13 ;  /* 0x0000000a030a7224 */ /* 0x000fe200078e020d */
[----:B------:R-:W-:Y:S01]  /*10a0*/  IABS R19, R24 ;  /* 0x0000001800137213 */ /* 0x000fe20000000000 */
[--C-:B------:R-:W-:Y:S01]  /*10b0*/  @!P0 IMAD.IADD R7, R7, 0x1, -R3.reuse ;  /* 0x0000000107078824 */ /* 0x100fe200078e0a03 */
[C---:B------:R-:W-:Y:S01]  /*10c0*/  ISETP.GT.U32.AND P0, PT, R3.reuse, R9, PT ;  /* 0x000000090300720c */ /* 0x040fe20003f04070 */
[----:B------:R-:W-:Y:S01]  /*10d0*/  @!P6 IMAD.IADD R8, R8, 0x1, -R3 ;  /* 0x000000010808e824 */ /* 0x000fe200078e0a03 */
[----:B------:R-:W-:Y:S01]  /*10e0*/  ISETP.GT.U32.AND P6, PT, R3, R10, PT ;  /* 0x0000000a0300720c */ /* 0x000fe20003fc4070 */
[----:B------:R-:W-:Y:S01]  /*10f0*/  @!P4 IMAD.IADD R0, R0, 0x1, -R11 ;  /* 0x000000010000c824 */ /* 0x000fe200078e0a0b */
[----:B------:R-:W-:Y:S01]  /*1100*/  ISETP.NE.AND P4, PT, R48, RZ, PT ;  /* 0x000000ff3000720c */ /* 0x000fe20003f85270 */
[----:B------:R-:W-:Y:S01]  /*1110*/  IMAD.HI.U32 R11, R6, R15, RZ ;  /* 0x0000000f060b7227 */ /* 0x000fe200078e00ff */
[----:B------:R-:W-:-:S02]  /*1120*/  LOP3.LUT R25, R5, 0x68, RZ, 0xfc, !PT ;  /* 0x0000006805197812 */ /* 0x000fc400078efcff */
[C---:B------:R-:W-:Y:S01]  /*1130*/  LOP3.LUT R26, R5.reuse, 0x66, RZ, 0xfc, !PT ;  /* 0x00000066051a7812 */ /* 0x040fe200078efcff */
[----:B------:R-:W-:Y:S01]  /*1140*/  IMAD.MOV R14, RZ, RZ, -R11 ;  /* 0x000000ffff0e7224 */ /* 0x000fe200078e0a0b */
[----:B------:R-:W-:Y:S01]  /*1150*/  LOP3.LUT R27, R5, 0x62, RZ, 0xfc, !PT ;  /* 0x00000062051b7812 */ /* 0x000fe200078efcff */
[----:B------:R-:W-:Y:S01]  /*1160*/  @!P1 IMAD.MOV R0, RZ, RZ, -R0 ;  /* 0x000000ffff009224 */ /* 0x000fe200078e0a00 */
[C---:B------:R-:W-:Y:S01]  /*1170*/  ISETP.GT.U32.AND P1, PT, R3.reuse, R7, PT ;  /* 0x000000070300720c */ /* 0x040fe20003f24070 */
[----:B------:R-:W-:Y:S01]  /*1180*/  IMAD R11, R3, R14, R15 ;  /* 0x0000000e030b7224 */ /* 0x000fe200078e020f */
[----:B------:R-:W-:Y:S01]  /*1190*/  IABS R14, R21 ;  /* 0x00000015000e7213 */ /* 0x000fe20000000000 */
[--C-:B------:R-:W-:Y:S01]  /*11a0*/  @!P0 IMAD.IADD R9, R9, 0x1, -R3.reuse ;  /* 0x0000000109098824 */ /* 0x100fe200078e0a03 */
[----:B------:R-:W-:Y:S01]  /*11b0*/  ISETP.GT.U32.AND P0, PT, R3, R8, PT ;  /* 0x000000080300720c */ /* 0x000fe20003f04070 */
[----:B------:R-:W-:Y:S01]  /*11c0*/  @!P6 IMAD.IADD R10, R10, 0x1, -R3 ;  /* 0x000000010a0ae824 */ /* 0x000fe200078e0a03 */
[----:B------:R-:W-:Y:S01]  /*11d0*/  @!P4 LOP3.LUT R0, RZ, R48, RZ, 0x33, !PT ;  /* 0x00000030ff00c212 */ /* 0x000fe200078e33ff */
[----:B------:R-:W-:Y:S01]  /*11e0*/  IMAD.HI.U32 R13, R6, R14, RZ ;  /* 0x0000000e060d7227 */ /* 0x000fe200078e00ff */
[----:B------:R-:W-:-:S02]  /*11f0*/  ISETP.GE.AND P4, PT, R16, RZ, PT ;  /* 0x000000ff1000720c */ /* 0x000fc40003f86270 */
[----:B------:R-:W-:Y:S01]  /*1200*/  ISETP.GT.U32.AND P6, PT, R3, R10, PT ;  /* 0x0000000a0300720c */ /* 0x000fe20003fc4070 */
[----:B------:R-:W-:Y:S01]  /*1210*/  IMAD.MOV R13, RZ, RZ, -R13 ;  /* 0x000000ffff0d7224 */ /* 0x000fe200078e0a0d */
[----:B------:R-:W-:Y:S01]  /*1220*/  LOP3.LUT R28, R5, 0x5a, RZ, 0xfc, !PT ;  /* 0x0000005a051c7812 */ /* 0x000fe200078efcff */
[--C-:B------:R-:W-:Y:S01]  /*1230*/  @!P1 IMAD.IADD R7, R7, 0x1, -R3.reuse ;  /* 0x0000000107079824 */ /* 0x100fe200078e0a03 */
[C---:B------:R-:W-:Y:S01]  /*1240*/  ISETP.GT.U32.AND P1, PT, R3.reuse, R9, PT ;  /* 0x000000090300720c */ /* 0x040fe20003f24070 */
[----:B------:R-:W-:Y:S01]  /*1250*/  IMAD R13, R3, R13, R14 ;  /* 0x0000000d030d7224 */ /* 0x000fe200078e020e */
[----:B------:R-:W-:Y:S01]  /*1260*/  LOP3.LUT R29, R5, 0x58, RZ, 0xfc, !PT ;  /* 0x00000058051d7812 */ /* 0x000fe200078efcff */
[----:B------:R-:W-:Y:S01]  /*1270*/  @!P0 IMAD.IADD R8, R8, 0x1, -R3 ;  /* 0x0000000108088824 */ /* 0x000fe200078e0a03 */
[----:B------:R-:W-:Y:S01]  /*1280*/  ISETP.GT.U32.AND P0, PT, R3, R11, PT ;  /* 0x0000000b0300720c */ /* 0x000fe20003f04070 */
[----:B------:R-:W-:Y:S01]  /*1290*/  IMAD.HI.U32 R14, R6, R17, RZ ;  /* 0x00000011060e7227 */ /* 0x000fe200078e00ff */
[----:B------:R-:W-:-:S02]  /*12a0*/  LOP3.LUT R36, R5, 0x52, RZ, 0xfc, !PT ;  /* 0x0000005205247812 */ /* 0x000fc400078efcff */
[----:B------:R-:W-:Y:S01]  /*12b0*/  LOP3.LUT R34, R5, 0x54, RZ, 0xfc, !PT ;  /* 0x0000005405227812 */ /* 0x000fe200078efcff */
[--C-:B------:R-:W-:Y:S01]  /*12c0*/  @!P6 IMAD.IADD R10, R10, 0x1, -R3.reuse ;  /* 0x000000010a0ae824 */ /* 0x100fe200078e0a03 */
[----:B------:R-:W-:Y:S01]  /*12d0*/  ISETP.GT.U32.AND P6, PT, R3, R13, PT ;  /* 0x0000000d0300720c */ /* 0x000fe20003fc4070 */
[C---:B------:R-:W-:Y:S01]  /*12e0*/  IMAD.HI.U32 R15, R6.reuse, R18, RZ ;  /* 0x00000012060f7227 */ /* 0x040fe200078e00ff */
[----:B------:R-:W-:Y:S02]  /*12f0*/  IABS R30, R36 ;  /* 0x00000024001e7213 */ /* 0x000fe40000000000 */
[C---:B------:R-:W-:Y:S01]  /*1300*/  LOP3.LUT R37, R5.reuse, 0x50, RZ, 0xfc, !PT ;  /* 0x0000005005257812 */ /* 0x040fe200078efcff */
[----:B------:R-:W-:Y:S01]  /*1310*/  IMAD.HI.U32 R16, R6, R19, RZ ;  /* 0x0000001306107227 */ /* 0x000fe200078e00ff */
[----:B------:R-:W-:Y:S02]  /*1320*/  LOP3.LUT R38, R5, 0x4c, RZ, 0xfc, !PT ;  /* 0x0000004c05267812 */ /* 0x000fe400078efcff */
[----:B------:R-:W-:Y:S01]  /*1330*/  IABS R31, R37 ;  /* 0x00000025001f7213 */ /* 0x000fe20000000000 */
[--C-:B------:R-:W-:Y:S01]  /*1340*/  @!P0 IMAD.IADD R11, R11, 0x1, -R3.reuse ;  /* 0x000000010b0b8824 */ /* 0x100fe200078e0a03 */
[----:B------:R-:W-:Y:S01]  /*1350*/  ISETP.GE.AND P0, PT, R21, RZ, PT ;  /* 0x000000ff1500720c */ /* 0x000fe20003f06270 */
[----:B------:R-:W-:Y:S01]  /*1360*/  IMAD.MOV R14, RZ, RZ, -R14 ;  /* 0x000000ffff0e7224 */ /* 0x000fe200078e0a0e */
[----:B------:R-:W-:Y:S01]  /*1370*/  IABS R21, R26 ;  /* 0x0000001a00157213 */ /* 0x000fe20000000000 */
[----:B------:R-:W-:Y:S01]  /*1380*/  @!P6 IMAD.IADD R13, R13, 0x1, -R3 ;  /* 0x000000010d0de824 */ /* 0x000fe200078e0a03 */
[----:B------:R-:W-:Y:S01]  /*1390*/  ISETP.GT.U32.AND P6, PT, R3, R11, PT ;  /* 0x0000000b0300720c */ /* 0x000fe20003fc4070 */
[----:B------:R-:W-:Y:S01]  /*13a0*/  IMAD.MOV R15, RZ, RZ, -R15 ;  /* 0x000000ffff0f7224 */ /* 0x000fe200078e0a0f */
[----:B------:R-:W-:Y:S01]  /*13b0*/  IABS R32, R38 ;  /* 0x0000002600207213 */ /* 0x000fe20000000000 */
[----:B------:R-:W-:Y:S01]  /*13c0*/  IMAD.MOV R16, RZ, RZ, -R16 ;  /* 0x000000ffff107224 */ /* 0x000fe200078e0a10 */
[----:B------:R-:W-:Y:S01]  /*13d0*/  LOP3.LUT R39, R5, 0x4a, RZ, 0xfc, !PT ;  /* 0x0000004a05277812 */ /* 0x000fe200078efcff */
[----:B------:R-:W-:Y:S01]  /*13e0*/  IMAD R14, R3, R14, R17 ;  /* 0x0000000e030e7224 */ /* 0x000fe200078e0211 */
[----:B------:R-:W-:Y:S01]  /*13f0*/  LOP3.LUT R41, R5, 0x46, RZ, 0xfc, !PT ;  /* 0x0000004605297812 */ /* 0x000fe200078efcff */
[----:B------:R-:W-:Y:S01]  /*1400*/  @!P1 IMAD.IADD R9, R9, 0x1, -R3 ;  /* 0x0000000109099824 */ /* 0x000fe200078e0a03 */
[----:B------:R-:W-:Y:S01]  /*1410*/  ISETP.GE.AND P1, PT, R20, RZ, PT ;  /* 0x000000ff1400720c */ /* 0x000fe20003f26270 */
[C---:B------:R-:W-:Y:S01]  /*1420*/  IMAD R15, R3.reuse, R15, R18 ;  /* 0x0000000f030f7224 */ /* 0x040fe200078e0212 */
[----:B------:R-:W-:Y:S01]  /*1430*/  IABS R35, R41 ;  /* 0x0000002900237213 */ /* 0x000fe20000000000 */
[C---:B------:R-:W-:Y:S01]  /*1440*/  IMAD R16, R3.reuse, R16, R19 ;  /* 0x0000001003107224 */ /* 0x040fe200078e0213 */
[----:B------:R-:W-:Y:S01]  /*1450*/  IABS R19, R25 ;  /* 0x0000001900137213 */ /* 0x000fe20000000000 */
[----:B------:R-:W-:Y:S01]  /*1460*/  @!P5 IMAD.MOV R7, RZ, RZ, -R7 ;  /* 0x000000ffff07d224 */ /* 0x000fe200078e0a07 */
[C---:B------:R-:W-:Y:S01]  /*1470*/  ISETP.GT.U32.AND P5, PT, R3.reuse, R13, PT ;  /* 0x0000000d0300720c */ /* 0x040fe20003fa4070 */
[----:B------:R-:W-:Y:S01]  /*1480*/  @!P3 IMAD.MOV R8, RZ, RZ, -R8 ;  /* 0x000000ffff08b224 */ /* 0x000fe200078e0a08 */
[C---:B------:R-:W-:Y:S01]  /*1490*/  ISETP.GT.U32.AND P3, PT, R3.reuse, R14, PT ;  /* 0x0000000e0300720c */ /* 0x040fe20003f64070 */
[----:B------:R-:W-:Y:S01]  /*14a0*/  @!P2 IMAD.MOV R9, RZ, RZ, -R9 ;  /* 0x000000ffff09a224 */ /* 0x000fe200078e0a09 */
[----:B------:R-:W-:Y:S01]  /*14b0*/  ISETP.GT.U32.AND P2, PT, R3, R15, PT ;  /* 0x0000000f0300720c */ /* 0x000fe20003f44070 */
[----:B------:R-:W-:Y:S01]  /*14c0*/  IMAD.HI.U32 R17, R6, R19, RZ ;  /* 0x0000001306117227 */ /* 0x000fe200078e00ff */
[----:B------:R-:W-:-:S02]  /*14d0*/  LOP3.LUT R40, R5, 0x48, RZ, 0xfc, !PT ;  /* 0x0000004805287812 */ /* 0x000fc400078efcff */
[----:B------:R-:W-:Y:S01]  /*14e0*/  LOP3.LUT R42, R5, 0x44, RZ, 0xfc, !PT ;  /* 0x00000044052a7812 */ /* 0x000fe200078efcff */
[----:B------:R-:W-:Y:S01]  /*14f0*/  @!P6 IMAD.IADD R11, R11, 0x1, -R3 ;  /* 0x000000010b0be824 */ /* 0x000fe200078e0a03 */
[----:B------:R-:W-:Y:S01]  /*1500*/  ISETP.GT.U32.AND P6, PT, R3, R16, PT ;  /* 0x000000100300720c */ /* 0x000fe20003fc4070 */
[----:B------:R-:W-:Y:S01]  /*1510*/  IMAD.MOV R20, RZ, RZ, -R17 ;  /* 0x000000ffff147224 */ /* 0x000fe200078e0a11 */
[----:B------:R-:W-:Y:S01]  /*1520*/  IABS R33, R40 ;  /* 0x0000002800217213 */ /* 0x000fe20000000000 */
[--C-:B------:R-:W-:Y:S01]  /*1530*/  @!P5 IMAD.IADD R13, R13, 0x1, -R3.reuse ;  /* 0x000000010d0dd824 */ /* 0x100fe200078e0a03 */
[----:B------:R-:W-:Y:S01]  /*1540*/  ISETP.GE.AND P5, PT, R23, RZ, PT ;  /* 0x000000ff1700720c */ /* 0x000fe20003fa6270 */
[----:B------:R-:W-:Y:S01]  /*1550*/  @!P3 IMAD.IADD R14, R14, 0x1, -R3 ;  /* 0x000000010e0eb824 */ /* 0x000fe200078e0a03 */
[----:B------:R-:W-:Y:S01]  /*1560*/  IABS R23, R27 ;  /* 0x0000001b00177213 */ /* 0x000fe20000000000 */
[----:B------:R-:W-:Y:S01]  /*1570*/  IMAD R17, R3, R20, R19 ;  /* 0x0000001403117224 */ /* 0x000fe200078e0213 */
[----:B------:R-:W-:Y:S01]  /*1580*/  ISETP.GE.AND P3, PT, R24, RZ, PT ;  /* 0x000000ff1800720c */ /* 0x000fe20003f66270 */
[----:B------:R-:W-:Y:S01]  /*1590*/  @!P2 IMAD.IADD R15, R15, 0x1, -R3 ;  /* 0x000000010f0fa824 */ /* 0x000fe200078e0a03 */
[C---:B------:R-:W-:Y:S01]  /*15a0*/  ISETP.GT.U32.AND P2, PT, R3.reuse, R14, PT ;  /* 0x0000000e0300720c */ /* 0x040fe20003f44070 */
[----:B------:R-:W-:Y:S01]  /*15b0*/  @!P0 IMAD.MOV R13, RZ, RZ, -R13 ;  /* 0x000000ffff0d8224 */ /* 0x000fe200078e0a0d */
[C---:B------:R-:W-:Y:S01]  /*15c0*/  ISETP.GT.U32.AND P0, PT, R3.reuse, R17, PT ;  /* 0x000000110300720c */ /* 0x040fe20003f04070 */
[----:B------:R-:W-:Y:S01]  /*15d0*/  @!P6 IMAD.IADD R16, R16, 0x1, -R3 ;  /* 0x000000011010e824 */ /* 0x000fe200078e0a03 */
[----:B------:R-:W-:Y:S01]  /*15e0*/  ISETP.GT.U32.AND P6, PT, R3, R15, PT ;  /* 0x0000000f0300720c */ /* 0x000fe20003fc4070 */
[----:B------:R-:W-:Y:S01]  /*15f0*/  @!P4 IMAD.MOV R10, RZ, RZ, -R10 ;  /* 0x000000ffff0ac224 */ /* 0x000fe200078e0a0a */
[----:B------:R-:W-:Y:S01]  /*1600*/  ISETP.GE.AND P4, PT, R22, RZ, PT ;  /* 0x000000ff1600720c */ /* 0x000fe20003f86270 */
[----:B------:R-:W-:Y:S01]  /*1610*/  IMAD.HI.U32 R18, R6, R21, RZ ;  /* 0x0000001506127227 */ /* 0x000fe200078e00ff */
[----:B------:R-:W-:-:S02]  /*1620*/  LOP3.LUT R22, R5, 0x64, RZ, 0xfc, !PT ;  /* 0x0000006405167812 */ /* 0x000fc400078efcff */
[C---:B------:R-:W-:Y:S01]  /*1630*/  LOP3.LUT R45, R5.reuse, 0x38, RZ, 0xfc, !PT ;  /* 0x00000038052d7812 */ /* 0x040fe200078efcff */
[----:B------:R-:W-:Y:S01]  /*1640*/  IMAD.MOV R18, RZ, RZ, -R18 ;  /* 0x000000ffff127224 */ /* 0x000fe200078e0a12 */
[----:B------:R-:W-:Y:S01]  /*1650*/  LOP3.LUT R43, R5, 0x3a, RZ, 0xfc, !PT ;  /* 0x0000003a052b7812 */ /* 0x000fe200078efcff */
[----:B------:R-:W-:Y:S01]  /*1660*/  @!P2 IMAD.IADD R14, R14, 0x1, -R3 ;  /* 0x000000010e0ea824 */ /* 0x000fe200078e0a03 */
[----:B------:R-:W-:Y:S01]  /*1670*/  ISETP.GE.AND P2, PT, R25, RZ, PT ;  /* 0x000000ff1900720c */ /* 0x000fe20003f46270 */
[----:B------:R-:W-:Y:S01]  /*1680*/  IMAD R18, R3, R18, R21 ;  /* 0x0000001203127224 */ /* 0x000fe200078e0215 */
[----:B------:R-:W-:Y:S01]  /*1690*/  IABS R21, R22 ;  /* 0x0000001600157213 */ /* 0x000fe20000000000 */
[--C-:B------:R-:W-:Y:S01]  /*16a0*/  @!P0 IMAD.IADD R17, R17, 0x1, -R3.reuse ;  /* 0x0000000111118824 */ /* 0x100fe200078e0a03 */
[----:B------:R-:W-:Y:S01]  /*16b0*/  LOP3.LUT R25, R5, 0x60, RZ, 0xfc, !PT ;  /* 0x0000006005197812 */ /* 0x000fe200078efcff */
[----:B------:R-:W-:Y:S01]  /*16c0*/  @!P6 IMAD.IADD R15, R15, 0x1, -R3 ;  /* 0x000000010f0fe824 */ /* 0x000fe200078e0a03 */
[C---:B------:R-:W-:Y:S01]  /*16d0*/  ISETP.GT.U32.AND P6, PT, R3.reuse, R18, PT ;  /* 0x000000120300720c */ /* 0x040fe20003fc4070 */
[----:B------:R-:W-:Y:S01]  /*16e0*/  @!P4 IMAD.MOV R14, RZ, RZ, -R14 ;  /* 0x000000ffff0ec224 */ /* 0x000fe200078e0a0e */
[----:B------:R-:W-:Y:S01]  /*16f0*/  ISETP.GT.U32.AND P4, PT, R3, R17, PT ;  /* 0x000000110300720c */ /* 0x000fe20003f84070 */
[----:B------:R-:W-:Y:S01]  /*1700*/  IMAD.HI.U32 R20, R6, R23, RZ ;  /* 0x0000001706147227 */ /* 0x000fe200078e00ff */
[----:B------:R-:W-:-:S02]  /*1710*/  ISETP.GE.AND P0, PT, R22, RZ, PT ;  /* 0x000000ff1600720c */ /* 0x000fc40003f06270 */
[----:B------:R-:W-:Y:S01]  /*1720*/  IABS R24, R25 ;  /* 0x0000001900187213 */ /* 0x000fe20000000000 */
[----:B------:R-:W-:Y:S01]  /*1730*/  IMAD.MOV R20, RZ, RZ, -R20 ;  /* 0x000000ffff147224 */ /* 0x000fe200078e0a14 */
[----:B------:R-:W-:Y:S01]  /*1740*/  LOP3.LUT R46, R5, 0x36, RZ, 0xfc, !PT ;  /* 0x00000036052e7812 */ /* 0x000fe200078efcff */
[----:B------:R-:W-:Y:S01]  /*1750*/  @!P1 IMAD.MOV R11, RZ, RZ, -R11 ;  /* 0x000000ffff0b9224 */ /* 0x000fe200078e0a0b */
[C---:B------:R-:W-:Y:S01]  /*1760*/  ISETP.GT.U32.AND P1, PT, R3.reuse, R16, PT ;  /* 0x000000100300720c */ /* 0x040fe20003f24070 */
[----:B------:R-:W-:Y:S01]  /*1770*/  IMAD R20, R3, R20, R23 ;  /* 0x0000001403147224 */ /* 0x000fe200078e0217 */
[C---:B------:R-:W-:Y:S01]  /*1780*/  LOP3.LUT R47, R5.reuse, 0x34, RZ, 0xfc, !PT ;  /* 0x00000034052f7812 */ /* 0x040fe200078efcff */
[--C-:B------:R-:W-:Y:S01]  /*1790*/  @!P6 IMAD.IADD R18, R18, 0x1, -R3.reuse ;  /* 0x000000011212e824 */ /* 0x100fe200078e0a03 */
[----:B------:R-:W-:Y:S01]  /*17a0*/  LOP3.LUT R48, R5, 0x32, RZ, 0xfc, !PT ;  /* 0x0000003205307812 */ /* 0x000fe200078efcff */
[----:B------:R-:W-:Y:S01]  /*17b0*/  @!P4 IMAD.IADD R17, R17, 0x1, -R3 ;  /* 0x000000011111c824 */ /* 0x000fe200078e0a03 */
[C---:B------:R-:W-:Y:S01]  /*17c0*/  ISETP.GT.U32.AND P4, PT, R3.reuse, R20, PT ;  /* 0x000000140300720c */ /* 0x040fe20003f84070 */
[----:B------:R-:W-:Y:S01]  /*17d0*/  IMAD.HI.U32 R19, R6, R21, RZ ;  /* 0x0000001506137227 */ /* 0x000fe200078e00ff */
[----:B------:R-:W-:-:S02]  /*17e0*/  ISETP.GT.U32.AND P6, PT, R3, R18, PT ;  /* 0x000000120300720c */ /* 0x000fc40003fc4070 */
[C---:B------:R-:W-:Y:S01]  /*17f0*/  LOP3.LUT R50, R5.reuse, 0x30, RZ, 0xfc, !PT ;  /* 0x0000003005327812 */ /* 0x040fe200078efcff */
[----:B------:R-:W-:Y:S01]  /*1800*/  IMAD.MOV R22, RZ, RZ, -R19 ;  /* 0x000000ffff167224 */ /* 0x000fe200078e0a13 */
[----:B------:R-:W-:Y:S01]  /*1810*/  LOP3.LUT R51, R5, 0x2c, RZ, 0xfc, !PT ;  /* 0x0000002c05337812 */ /* 0x000fe200078efcff */
[----:B------:R-:W-:Y:S01]  /*1820*/  @!P1 IMAD.IADD R16, R16, 0x1, -R3 ;  /* 0x0000000110109824 */ /* 0x000fe200078e0a03 */
[----:B------:R-:W-:Y:S01]  /*1830*/  ISETP.GE.AND P1, PT, R26, RZ, PT ;  /* 0x000000ff1a00720c */ /* 0x000fe20003f26270 */
[----:B------:R-:W-:Y:S01]  /*1840*/  IMAD R19, R3, R22, R21 ;  /* 0x0000001603137224 */ /* 0x000fe200078e0215 */
[C---:B------:R-:W-:Y:S01]  /*1850*/  LOP3.LUT R22, R5.reuse, 0x5c, RZ, 0xfc, !PT ;  /* 0x0000005c05167812 */ /* 0x040fe200078efcff */
[----:B------:R-:W-:Y:S01]  /*1860*/  IMAD.HI.U32 R21, R6, R24, RZ ;  /* 0x0000001806157227 */ /* 0x000fe200078e00ff */
[----:B------:R-:W-:Y:S02]  /*1870*/  IABS R26, R28 ;  /* 0x0000001c001a7213 */ /* 0x000fe40000000000 */
[----:B------:R-:W-:Y:S01]  /*1880*/  IABS R44, R50 ;  /* 0x00000032002c7213 */ /* 0x000fe20000000000 */
[----:B------:R-:W-:Y:S01]  /*1890*/  @!P4 IMAD.IADD R20, R20, 0x1, -R3 ;  /* 0x000000011414c824 */ /* 0x000fe200078e0a03 */
[----:B------:R-:W-:Y:S01]  /*18a0*/  LOP3.LUT R55, R5, 0x24, RZ, 0xfc, !PT ;  /* 0x0000002405377812 */ /* 0x000fe200078efcff */
[----:B------:R-:W-:Y:S01]  /*18b0*/  @!P5 IMAD.MOV R15, RZ, RZ, -R15 ;  /* 0x000000ffff0fd224 */ /* 0x000fe200078e0a0f */
[C---:B------:R-:W-:Y:S01]  /*18c0*/  ISETP.GT.U32.AND P5, PT, R3.reuse, R19, PT ;  /* 0x000000130300720c */ /* 0x040fe20003fa4070 */
[----:B------:R-:W-:Y:S01]  /*18d0*/  IMAD.MOV R21, RZ, RZ, -R21 ;  /* 0x000000ffff157224 */ /* 0x000fe200078e0a15 */
[----:B------:R-:W-:Y:S01]  /*18e0*/  ISETP.GT.U32.AND P4, PT, R3, R20, PT ;  /* 0x000000140300720c */ /* 0x000fe20003f84070 */
[----:B------:R-:W-:Y:S01]  /*18f0*/  @!P6 IMAD.IADD R18, R18, 0x1, -R3 ;  /* 0x000000011212e824 */ /* 0x000fe200078e0a03 */
[----:B------:R-:W-:Y:S01]  /*1900*/  ISETP.GE.AND P6, PT, R25, RZ, PT ;  /* 0x000000ff1900720c */ /* 0x000fe20003fc6270 */
[----:B------:R-:W-:Y:S01]  /*1910*/  IMAD R21, R3, R21, R24 ;  /* 0x0000001503157224 */ /* 0x000fe200078e0218 */
[----:B------:R-:W-:Y:S01]  /*1920*/  IABS R25, R22 ;  /* 0x0000001600197213 */ /* 0x000fe20000000000 */
[----:B------:R-:W-:Y:S01]  /*1930*/  @!P3 IMAD.MOV R16, RZ, RZ, -R16 ;  /* 0x000000ffff10b224 */ /* 0x000fe200078e0a10 */
[----:B------:R-:W-:Y:S01]  /*1940*/  ISETP.GE.AND P3, PT, R27, RZ, PT ;  /* 0x000000ff1b00720c */ /* 0x000fe20003f66270 */
[----:B------:R-:W-:Y:S01]  /*1950*/  @!P2 IMAD.MOV R17, RZ, RZ, -R17 ;  /* 0x000000ffff11a224 */ /* 0x000fe200078e0a11 */
[----:B------:R-:W-:Y:S01]  /*1960*/  ISETP.GE.AND P2, PT, R22, RZ, PT ;  /* 0x000000ff1600720c */ /* 0x000fe20003f46270 */
[----:B------:R-:W-:Y:S01]  /*1970*/  IMAD.HI.U32 R22, R6, R25, RZ ;  /* 0x0000001906167227 */ /* 0x000fe200078e00ff */
[----:B------:R-:W-:-:S02]  /*1980*/  IABS R27, R29 ;  /* 0x0000001d001b7213 */ /* 0x000fc40000000000 */
[----:B------:R-:W-:Y:S01]  /*1990*/  LOP3.LUT R57, R5, 0x22, RZ, 0xfc, !PT ;  /* 0x0000002205397812 */ /* 0x000fe200078efcff */
[----:B------:R-:W-:Y:S01]  /*19a0*/  @!P1 IMAD.MOV R18, RZ, RZ, -R18 ;  /* 0x000000ffff129224 */ /* 0x000fe200078e0a12 */
[----:B------:R-:W-:Y:S01]  /*19b0*/  ISETP.GT.U32.AND P1, PT, R3, R21, PT ;  /* 0x000000150300720c */ /* 0x000fe20003f24070 */
[----:B------:R-:W-:Y:S01]  /*19c0*/  IMAD.MOV R22, RZ, RZ, -R22 ;  /* 0x000000ffff167224 */ /* 0x000fe200078e0a16 */
[----:B------:R-:W-:Y:S01]  /*19d0*/  IABS R52, R55 ;  /* 0x0000003700347213 */ /* 0x000fe20000000000 */
[--C-:B------:R-:W-:Y:S01]  /*19e0*/  @!P5 IMAD.IADD R19, R19, 0x1, -R3.reuse ;  /* 0x000000011313d824 */ /* 0x100fe200078e0a03 */
[----:B------:R-:W-:Y:S01]  /*19f0*/  IABS R53, R57 ;  /* 0x0000003900357213 */ /* 0x000fe20000000000 */
[----:B------:R-:W-:Y:S01]  /*1a00*/  @!P4 IMAD.IADD R20, R20, 0x1, -R3 ;  /* 0x000000011414c824 */ /* 0x000fe200078e0a03 */
[----:B------:R-:W-:Y:S01]  /*1a10*/  ISETP.GE.AND P4, PT, R29, RZ, PT ;  /* 0x000000ff1d00720c */ /* 0x000fe20003f86270 */
[C---:B------:R-:W-:Y:S01]  /*1a20*/  IMAD R22, R3.reuse, R22, R25 ;  /* 0x0000001603167224 */ /* 0x040fe200078e0219 */
[----:B------:R-:W-:Y:S01]  /*1a30*/  ISETP.GT.U32.AND P5, PT, R3, R19, PT ;  /* 0x000000130300720c */ /* 0x000fe20003fa4070 */
[----:B------:R-:W-:Y:S01]  /*1a40*/  @!P3 IMAD.MOV R20, RZ, RZ, -R20 ;  /* 0x000000ffff14b224 */ /* 0x000fe200078e0a14 */
[----:B------:R-:W-:Y:S01]  /*1a50*/  LOP3.LUT R25, R5, 0x56, RZ, 0xfc, !PT ;  /* 0x0000005605197812 */ /* 0x000fe200078efcff */
[----:B------:R-:W-:Y:S01]  /*1a60*/  IMAD.HI.U32 R23, R6, R26, RZ ;  /* 0x0000001a06177227 */ /* 0x000fe200078e00ff */
[----:B------:R-:W-:-:S02]  /*1a70*/  ISETP.GT.U32.AND P3, PT, R3, R22, PT ;  /* 0x000000160300720c */ /* 0x000fc40003f64070 */
[----:B------:R-:W-:Y:S01]  /*1a80*/  IABS R29, R34 ;  /* 0x00000022001d7213 */ /* 0x000fe20000000000 */
[----:B------:R-:W-:Y:S01]  /*1a90*/  @!P1 IMAD.IADD R21, R21, 0x1, -R3 ;  /* 0x0000000115159824 */ /* 0x000fe200078e0a03 */
[C---:B------:R-:W-:Y:S01]  /*1aa0*/  LOP3.LUT R58, R5.reuse, 0x20, RZ, 0xfc, !PT ;  /* 0x00000020053a7812 */ /* 0x040fe200078efcff */
[----:B------:R-:W-:Y:S01]  /*1ab0*/  IMAD.MOV R23, RZ, RZ, -R23 ;  /* 0x000000ffff177224 */ /* 0x000fe200078e0a17 */
[----:B------:R-:W-:Y:S01]  /*1ac0*/  LOP3.LUT R59, R5, 0x1c, RZ, 0xfc, !PT ;  /* 0x0000001c053b7812 */ /* 0x000fe200078efcff */
[----:B------:R-:W-:Y:S01]  /*1ad0*/  IMAD.HI.U32 R24, R6, R27, RZ ;  /* 0x0000001b06187227 */ /* 0x000fe200078e00ff */
[----:B------:R-:W-:Y:S02]  /*1ae0*/  ISETP.GT.U32.AND P1, PT, R3, R21, PT ;  /* 0x000000150300720c */ /* 0x000fe40003f24070 */
[----:B------:R-:W-:Y:S01]  /*1af0*/  LOP3.LUT R60, R5, 0x1a, RZ, 0xfc, !PT ;  /* 0x0000001a053c7812 */ /* 0x000fe200078efcff */
[--C-:B------:R-:W-:Y:S01]  /*1b00*/  @!P5 IMAD.IADD R19, R19, 0x1, -R3.reuse ;  /* 0x000000011313d824 */ /* 0x100fe200078e0a03 */
[----:B------:R-:W-:Y:S01]  /*1b10*/  ISETP.GE.AND P5, PT, R28, RZ, PT ;  /* 0x000000ff1c00720c */ /* 0x000fe20003fa6270 */
[----:B------:R-:W-:Y:S01]  /*1b20*/  @!P3 IMAD.IADD R22, R22, 0x1, -R3 ;  /* 0x000000011616b824 */ /* 0x000fe200078e0a03 */
[----:B------:R-:W-:Y:S01]  /*1b30*/  IABS R28, R25 ;  /* 0x00000019001c7213 */ /* 0x000fe20000000000 */
[----:B------:R-:W-:Y:S01]  /*1b40*/  IMAD R23, R3, R23, R26 ;  /* 0x0000001703177224 */ /* 0x000fe200078e021a */
[----:B------:R-:W-:Y:S01]  /*1b50*/  IABS R56, R60 ;  /* 0x0000003c00387213 */ /* 0x000fe20000000000 */
[----:B------:R-:W-:Y:S01]  /*1b60*/  @!P0 IMAD.MOV R19, RZ, RZ, -R19 ;  /* 0x000000ffff138224 */ /* 0x000fe200078e0a13 */
[----:B------:R-:W-:Y:S01]  /*1b70*/  ISETP.GE.AND P0, PT, R25, RZ, PT ;  /* 0x000000ff1900720c */ /* 0x000fe20003f06270 */
[----:B------:R-:W-:Y:S01]  /*1b80*/  IMAD.MOV R24, RZ, RZ, -R24 ;  /* 0x000000ffff187224 */ /* 0x000fe200078e0a18 */
[----:B------:R-:W-:Y:S01]  /*1b90*/  ISETP.GT.U32.AND P3, PT, R3, R22, PT ;  /* 0x000000160300720c */ /* 0x000fe20003f64070 */
[----:B------:R-:W-:Y:S01]  /*1ba0*/  IMAD.HI.U32 R25, R6, R28, RZ ;  /* 0x0000001c06197227 */ /* 0x000fe200078e00ff */
[----:B------:R-:W-:-:S02]  /*1bb0*/  LOP3.LUT R66, R5, 0xa, RZ, 0xfc, !PT ;  /* 0x0000000a05427812 */ /* 0x000fc400078efcff */
[----:B------:R-:W-:Y:S01]  /*1bc0*/  LOP3.LUT R69, R5, 0x8, RZ, 0xfc, !PT ;  /* 0x0000000805457812 */ /* 0x000fe200078efcff */
[----:B------:R-:W-:Y:S01]  /*1bd0*/  @!P1 IMAD.IADD R21, R21, 0x1, -R3 ;  /* 0x0000000115159824 */ /* 0x000fe200078e0a03 */
[C---:B------:R-:W-:Y:S01]  /*1be0*/  ISETP.GT.U32.AND P1, PT, R3.reuse, R23, PT ;  /* 0x000000170300720c */ /* 0x040fe20003f24070 */
[C---:B------:R-:W-:Y:S01]  /*1bf0*/  IMAD R24, R3.reuse, R24, R27 ;  /* 0x0000001803187224 */ /* 0x040fe200078e021b */
[----:B------:R-:W-:Y:S01]  /*1c00*/  IABS R70, R66 ;  /* 0x0000004200467213 */ /* 0x000fe20000000000 */
[----:B------:R-:W-:Y:S01]  /*1c10*/  IMAD.MOV R25, RZ, RZ, -R25 ;  /* 0x000000ffff197224 */ /* 0x000fe200078e0a19 */
[----:B------:R-:W-:Y:S01]  /*1c20*/  IABS R72, R69 ;  /* 0x0000004500487213 */ /* 0x000fe20000000000 */
[----:B------:R-:W-:Y:S01]  /*1c30*/  @!P6 IMAD.MOV R21, RZ, RZ, -R21 ;  /* 0x000000ffff15e224 */ /* 0x000fe200078e0a15 */
[C---:B------:R-:W-:Y:S01]  /*1c40*/  ISETP.GT.U32.AND P6, PT, R3.reuse, R24, PT ;  /* 0x000000180300720c */ /* 0x040fe20003fc4070 */
[----:B------:R-:W-:Y:S01]  /*1c50*/  IMAD R25, R3, R25, R28 ;  /* 0x0000001903197224 */ /* 0x000fe200078e021c */
[C---:B------:R-:W-:Y:S01]  /*1c60*/  LOP3.LUT R89, R5.reuse, 0x4, RZ, 0xfc, !PT ;  /* 0x0000000405597812 */ /* 0x040fe200078efcff */
[----:B------:R-:W-:Y:S01]  /*1c70*/  @!P3 IMAD.IADD R22, R22, 0x1, -R3 ;  /* 0x000000011616b824 */ /* 0x000fe200078e0a03 */
[----:B------:R-:W-:Y:S01]  /*1c80*/  LOP3.LUT R90, R5, 0x2, RZ, 0xfc, !PT ;  /* 0x00000002055a7812 */ /* 0x000fe200078efcff */
[----:B------:R-:W-:Y:S01]  /*1c90*/  IMAD.HI.U32 R27, R6, R30, RZ ;  /* 0x0000001e061b7227 */ /* 0x000fe200078e00ff */
[----:B------:R-:W-:-:S02]  /*1ca0*/  ISETP.GT.U32.AND P3, PT, R3, R25, PT ;  /* 0x000000190300720c */ /* 0x000fc40003f64070 */
[----:B------:R-:W-:Y:S01]  /*1cb0*/  IABS R76, R89 ;  /* 0x00000059004c7213 */ /* 0x000fe20000000000 */
[--C-:B------:R-:W-:Y:S01]  /*1cc0*/  @!P1 IMAD.IADD R23, R23, 0x1, -R3.reuse ;  /* 0x0000000117179824 */ /* 0x100fe200078e0a03 */
[----:B------:R-:W-:Y:S01]  /*1cd0*/  IABS R78, R90 ;  /* 0x0000005a004e7213 */ /* 0x000fe20000000000 */
[----:B------:R-:W-:Y:S01]  /*1ce0*/  IMAD.HI.U32 R26, R6, R29, RZ ;  /* 0x0000001d061a7227 */ /* 0x000fe200078e00ff */
[----:B------:R-:W-:Y:S02]  /*1cf0*/  LOP3.LUT R88, R5, 0x6, RZ, 0xfc, !PT ;  /* 0x0000000605587812 */ /* 0x000fe400078efcff */
[----:B------:R-:W-:Y:S01]  /*1d00*/  ISETP.GT.U32.AND P1, PT, R3, R23, PT ;  /* 0x000000170300720c */ /* 0x000fe20003f24070 */
[----:B------:R-:W-:Y:S01]  /*1d10*/  @!P6 IMAD.IADD R24, R24, 0x1, -R3 ;  /* 0x000000011818e824 */ /* 0x000fe200078e0a03 */
[----:B------:R-:W-:Y:S01]  /*1d20*/  IABS R74, R88 ;  /* 0x00000058004a7213 */ /* 0x000fe20000000000 */
[----:B------:R-:W-:Y:S01]  /*1d30*/  IMAD.MOV R27, RZ, RZ, -R27 ;  /* 0x000000ffff1b7224 */ /* 0x000fe200078e0a1b */
[----:B------:R-:W-:Y:S01]  /*1d40*/  IABS R75, R5 ;  /* 0x00000005004b7213 */ /* 0x000fe20000000000 */
[----:B------:R-:W-:-:S02]  /*1d50*/  IMAD.MOV R26, RZ, RZ, -R26 ;  /* 0x000000ffff1a7224 */ /* 0x000fc400078e0a1a */
[----:B------:R-:W-:Y:S01]  /*1d60*/  @!P3 IMAD.IADD R25, R25, 0x1, -R3 ;  /* 0x000000011919b824 */ /* 0x000fe200078e0a03 */
[----:B------:R-:W-:Y:S01]  /*1d70*/  ISETP.GT.U32.AND P3, PT, R3, R24, PT ;  /* 0x000000180300720c */ /* 0x000fe20003f64070 */
[----:B------:R-:W-:-:S04]  /*1d80*/  IMAD.HI.U32 R28, R6, R31, RZ ;  /* 0x0000001f061c7227 */ /* 0x000fc800078e00ff */
[C---:B------:R-:W-:Y:S02]  /*1d90*/  IMAD R27, R3.reuse, R27, R30 ;  /* 0x0000001b031b7224 */ /* 0x040fe400078e021e */
[C---:B------:R-:W-:Y:S02]  /*1da0*/  IMAD R26, R3.reuse, R26, R29 ;  /* 0x0000001a031a7224 */ /* 0x040fe400078e021d */
[----:B------:R-:W-:Y:S01]  /*1db0*/  IMAD.MOV R28, RZ, RZ, -R28 ;  /* 0x000000ffff1c7224 */ /* 0x000fe200078e0a1c */
[----:B------:R-:W-:Y:S01]  /*1dc0*/  ISETP.GT.U32.AND P6, PT, R3, R27, PT ;  /* 0x0000001b0300720c */ /* 0x000fe20003fc4070 */
[----:B------:R-:W-:Y:S01]  /*1dd0*/  @!P1 IMAD.IADD R23, R23, 0x1, -R3 ;  /* 0x0000000117179824 */ /* 0x000fe200078e0a03 */
[C---:B------:R-:W-:Y:S01]  /*1de0*/  ISETP.GT.U32.AND P1, PT, R3.reuse, R26, PT ;  /* 0x0000001a0300720c */ /* 0x040fe20003f24070 */
[----:B------:R-:W-:Y:S01]  /*1df0*/  IMAD R28, R3, R28, R31 ;  /* 0x0000001c031c7224 */ /* 0x000fe200078e021f */
[----:B------:R-:W-:Y:S01]  /*1e00*/  IABS R31, R39 ;  /* 0x00000027001f7213 */ /* 0x000fe20000000000 */
[----:B------:R-:W-:-:S02]  /*1e10*/  @!P3 IMAD.IADD R24, R24, 0x1, -R3 ;  /* 0x000000011818b824 */ /* 0x000fc400078e0a03 */
[----:B------:R-:W-:Y:S01]  /*1e20*/  IMAD.HI.U32 R29, R6, R32, RZ ;  /* 0x00000020061d7227 */ /* 0x000fe200078e00ff */
[----:B------:R-:W-:-:S03]  /*1e30*/  ISETP.GT.U32.AND P3, PT, R3, R28, PT ;  /* 0x0000001c0300720c */ /* 0x000fc60003f64070 */
[----:B------:R-:W-:Y:S02]  /*1e40*/  IMAD.MOV R29, RZ, RZ, -R29 ;  /* 0x000000ffff1d7224 */ /* 0x000fe400078e0a1d */
[--C-:B------:R-:W-:Y:S02]  /*1e50*/  @!P6 IMAD.IADD R27, R27, 0x1, -R3.reuse ;  /* 0x000000011b1be824 */ /* 0x100fe400078e0a03 */
[----:B------:R-:W-:Y:S01]  /*1e60*/  @!P1 IMAD.IADD R26, R26, 0x1, -R3 ;  /* 0x000000011a1a9824 */ /* 0x000fe200078e0a03 */
[C---:B------:R-:W-:Y:S01]  /*1e70*/  ISETP.GT.U32.AND P1, PT, R3.reuse, R25, PT ;  /* 0x000000190300720c */ /* 0x040fe20003f24070 */
[----:B------:R-:W-:Y:S01]  /*1e80*/  @!P2 IMAD.MOV R22, RZ, RZ, -R22 ;  /* 0x000000ffff16a224 */ /* 0x000fe200078e0a16 */
[C---:B------:R-:W-:Y:S01]  /*1e90*/  ISETP.GT.U32.AND P6, PT, R3.reuse, R27, PT ;  /* 0x0000001b0300720c */ /* 0x040fe20003fc4070 */
[----:B------:R-:W-:Y:S01]  /*1ea0*/  IMAD.HI.U32 R30, R6, R31, RZ ;  /* 0x0000001f061e7227 */ /* 0x000fe200078e00ff */
[----:B------:R-:W-:-:S03]  /*1eb0*/  ISETP.GT.U32.AND P2, PT, R3, R26, PT ;  /* 0x0000001a0300720c */ /* 0x000fc60003f44070 */
[----:B------:R-:W-:Y:S01]  /*1ec0*/  @!P3 IMAD.IADD R28, R28, 0x1, -R3 ;  /* 0x000000011c1cb824 */ /* 0x000fe200078e0a03 */
[----:B------:R-:W-:Y:S01]  /*1ed0*/  ISETP.GE.AND P3, PT, R36, RZ, PT ;  /* 0x000000ff2400720c */ /* 0x000fe20003f66270 */
[----:B------:R-:W-:Y:S01]  /*1ee0*/  IMAD R29, R3, R29, R32 ;  /* 0x0000001d031d7224 */ /* 0x000fe200078e0220 */
[----:B------:R-:W-:Y:S01]  /*1ef0*/  IABS R36, R42 ;  /* 0x0000002a00247213 */ /* 0x000fe20000000000 */
[----:B------:R-:W-:-:S04]  /*1f00*/  IMAD.HI.U32 R32, R6, R35, RZ ;  /* 0x0000002306207227 */ /* 0x000fc800078e00ff */
[----:B------:R-:W-:Y:S02]  /*1f10*/  IMAD.MOV R30, RZ, RZ, -R30 ;  /* 0x000000ffff1e7224 */ /* 0x000fe400078e0a1e */
[----:B------:R-:W-:Y:S02]  /*1f20*/  IMAD.MOV R32, RZ, RZ, -R32 ;  /* 0x000000ffff207224 */ /* 0x000fe400078e0a20 */
[----:B------:R-:W-:Y:S02]  /*1f30*/  IMAD R30, R3, R30, R31 ;  /* 0x0000001e031e7224 */ /* 0x000fe400078e021f */
[----:B------:R-:W-:-:S04]  /*1f40*/  IMAD.HI.U32 R31, R6, R33, RZ ;  /* 0x00000021061f7227 */ /* 0x000fc800078e00ff */
[----:B------:R-:W-:Y:S01]  /*1f50*/  @!P6 IMAD.IADD R27, R27, 0x1, -R3 ;  /* 0x000000011b1be824 */ /* 0x000fe200078e0a03 */
[C---:B------:R-:W-:Y:S01]  /*1f60*/  ISETP.GT.U32.AND P6, PT, R3.reuse, R30, PT ;  /* 0x0000001e0300720c */ /* 0x040fe20003fc4070 */
[----:B------:R-:W-:Y:S01]  /*1f70*/  IMAD R32, R3, R32, R35 ;  /* 0x0000002003207224 */ /* 0x000fe200078e0223 */
[----:B------:R-:W-:Y:S01]  /*1f80*/  LOP3.LUT R35, R5, 0x40, RZ, 0xfc, !PT ;  /* 0x0000004005237812 */ /* 0x000fe200078efcff */
[--C-:B------:R-:W-:Y:S01]  /*1f90*/  @!P1 IMAD.IADD R25, R25, 0x1, -R3.reuse ;  /* 0x0000000119199824 */ /* 0x100fe200078e0a03 */
[C---:B------:R-:W-:Y:S01]  /*1fa0*/  ISETP.GT.U32.AND P1, PT, R3.reuse, R29, PT ;  /* 0x0000001d0300720c */ /* 0x040fe20003f24070 */
[----:B------:R-:W-:Y:S01]  /*1fb0*/  @!P2 IMAD.IADD R26, R26, 0x1, -R3 ;  /* 0x000000011a1aa824 */ /* 0x000fe200078e0a03 */
[----:B------:R-:W-:Y:S01]  /*1fc0*/  ISETP.GE.AND P2, PT, R34, RZ, PT ;  /* 0x000000ff2200720c */ /* 0x000fe20003f46270 */
[----:B------:R-:W-:Y:S02]  /*1fd0*/  IMAD.MOV R34, RZ, RZ, -R31 ;  /* 0x000000ffff227224 */ /* 0x000fe400078e0a1f */
[----:B------:R-:W-:Y:S01]  /*1fe0*/  @!P3 IMAD.MOV R27, RZ, RZ, -R27 ;  /* 0x000000ffff1bb224 */ /* 0x000fe200078e0a1b */
[C---:B------:R-:W-:Y:S01]  /*1ff0*/  ISETP.GT.U32.AND P3, PT, R3.reuse, R32, PT ;  /* 0x000000200300720c */ /* 0x040fe20003f64070 */
[----:B------:R-:W-:-:S02]  /*2000*/  IMAD R31, R3, R34, R33 ;  /* 0x00000022031f7224 */ /* 0x000fc400078e0221 */
[----:B------:R-:W-:Y:S01]  /*2010*/  @!P5 IMAD.MOV R23, RZ, RZ, -R23 ;  /* 0x000000ffff17d224 */ /* 0x000fe200078e0a17 */
[C---:B------:R-:W-:Y:S01]  /*2020*/  ISETP.GT.U32.AND P5, PT, R3.reuse, R28, PT ;  /* 0x0000001c0300720c */ /* 0x040fe20003fa4070 */
[----:B------:R-:W-:Y:S01]  /*2030*/  @!P0 IMAD.MOV R25, RZ, RZ, -R25 ;  /* 0x000000ffff198224 */ /* 0x000fe200078e0a19 */
[----:B------:R-:W-:Y:S01]  /*2040*/  ISETP.GT.U32.AND P0, PT, R3, R31, PT ;  /* 0x0000001f0300720c */ /* 0x000fe20003f04070 */
[--C-:B------:R-:W-:Y:S01]  /*2050*/  @!P1 IMAD.IADD R29, R29, 0x1, -R3.reuse ;  /* 0x000000011d1d9824 */ /* 0x100fe200078e0a03 */
[----:B------:R-:W-:Y:S01]  /*2060*/  ISETP.GE.AND P1, PT, R37, RZ, PT ;  /* 0x000000ff2500720c */ /* 0x000fe20003f26270 */
[----:B------:R-:W-:Y:S01]  /*2070*/  IMAD.MOV.U32 R34, RZ, RZ, R36 ;  /* 0x000000ffff227224 */ /* 0x000fe200078e0024 */
[----:B------:R-:W-:Y:S01]  /*2080*/  LOP3.LUT R36, R5, 0x3c, RZ, 0xfc, !PT ;  /* 0x0000003c05247812 */ /* 0x000fe200078efcff */
[--C-:B------:R-:W-:Y:S01]  /*2090*/  @!P6 IMAD.IADD R30, R30, 0x1, -R3.reuse ;  /* 0x000000011e1ee824 */ /* 0x100fe200078e0a03 */
[----:B------:R-:W-:Y:S01]  /*20a0*/  ISETP.GT.U32.AND P6, PT, R3, R29, PT ;  /* 0x0000001d0300720c */ /* 0x000fe20003fc4070 */
[----:B------:R-:W-:-:S02]  /*20b0*/  @!P3 IMAD.IADD R32, R32, 0x1, -R3 ;  /* 0x000000012020b824 */ /* 0x000fc400078e0a03 */
[----:B------:R-:W-:-:S03]  /*20c0*/  IMAD.HI.U32 R33, R6, R34, RZ ;  /* 0x0000002206217227 */ /* 0x000fc600078e00ff */
[C---:B------:R-:W-:Y:S01]  /*20d0*/  ISETP.GT.U32.AND P3, PT, R3.reuse, R32, PT ;  /* 0x000000200300720c */ /* 0x040fe20003f64070 */
[----:B------:R-:W-:Y:S01]  /*20e0*/  @!P4 IMAD.MOV R24, RZ, RZ, -R24 ;  /* 0x000000ffff18c224 */ /* 0x000fe200078e0a18 */
[----:B------:R-:W-:Y:S01]  /*20f0*/  ISETP.GT.U32.AND P4, PT, R3, R30, PT ;  /* 0x0000001e0300720c */ /* 0x000fe20003f84070 */
[----:B------:R-:W-:Y:S01]  /*2100*/  @!P2 IMAD.MOV R26, RZ, RZ, -R26 ;  /* 0x000000ffff1aa224 */ /* 0x000fe200078e0a1a */
[----:B------:R-:W-:Y:S01]  /*2110*/  ISETP.GE.AND P2, PT, R38, RZ, PT ;  /* 0x000000ff2600720c */ /* 0x000fe20003f46270 */
[--C-:B------:R-:W-:Y:S01]  /*2120*/  @!P5 IMAD.IADD R28, R28, 0x1, -R3.reuse ;  /* 0x000000011c1cd824 */ /* 0x100fe200078e0a03 */
[----:B------:R-:W-:Y:S01]  /*2130*/  ISETP.GE.AND P5, PT, R39, RZ, PT ;  /* 0x000000ff2700720c */ /* 0x000fe20003fa6270 */
[----:B------:R-:W-:Y:S01]  /*2140*/  @!P0 IMAD.IADD R31, R31, 0x1, -R3 ;  /* 0x000000011f1f8824 */ /* 0x000fe200078e0a03 */
[----:B------:R-:W-:Y:S01]  /*2150*/  IABS R38, R35 ;  /* 0x0000002300267213 */ /* 0x000fe20000000000 */
[----:B------:R-:W-:Y:S01]  /*2160*/  IMAD.MOV R33, RZ, RZ, -R33 ;  /* 0x000000ffff217224 */ /* 0x000fe200078e0a21 */
[----:B------:R-:W-:Y:S01]  /*2170*/  ISETP.GE.AND P0, PT, R42, RZ, PT ;  /* 0x000000ff2a00720c */ /* 0x000fe20003f06270 */
[----:B------:R-:W-:Y:S01]  /*2180*/  @!P1 IMAD.MOV R28, RZ, RZ, -R28 ;  /* 0x000000ffff1c9224 */ /* 0x000fe200078e0a1c */
[C---:B------:R-:W-:Y:S01]  /*2190*/  ISETP.GT.U32.AND P1, PT, R3.reuse, R31, PT ;  /* 0x0000001f0300720c */ /* 0x040fe20003f24070 */
[----:B------:R-:W-:Y:S01]  /*21a0*/  IMAD R33, R3, R33, R34 ;  /* 0x0000002103217224 */ /* 0x000fe200078e0222 */
[----:B------:R-:W-:Y:S01]  /*21b0*/  LOP3.LUT R34, R5, 0x42, RZ, 0xfc, !PT ;  /* 0x0000004205227812 */ /* 0x000fe200078efcff */
[--C-:B------:R-:W-:Y:S01]  /*21c0*/  @!P6 IMAD.IADD R29, R29, 0x1, -R3.reuse ;  /* 0x000000011d1de824 */ /* 0x100fe200078e0a03 */
[----:B------:R-:W-:Y:S01]  /*21d0*/  ISETP.GE.AND P6, PT, R40, RZ, PT ;  /* 0x000000ff2800720c */ /* 0x000fe20003fc6270 */
[--C-:B------:R-:W-:Y:S01]  /*21e0*/  @!P3 IMAD.IADD R32, R32, 0x1, -R3.reuse ;  /* 0x000000012020b824 */ /* 0x100fe200078e0a03 */
[----:B------:R-:W-:Y:S01]  /*21f0*/  IABS R37, R34 ;  /* 0x0000002200257213 */ /* 0x000fe20000000000 */
[----:B------:R-:W-:Y:S01]  /*2200*/  @!P4 IMAD.IADD R30, R30, 0x1, -R3 ;  /* 0x000000011e1ec824 */ /* 0x000fe200078e0a03 */
[----:B------:R-:W-:Y:S01]  /*2210*/  ISETP.GT.U32.AND P3, PT, R3, R33, PT ;  /* 0x000000210300720c */ /* 0x000fe20003f64070 */
[----:B------:R-:W-:Y:S01]  /*2220*/  @!P2 IMAD.MOV R29, RZ, RZ, -R29 ;  /* 0x000000ffff1da224 */ /* 0x000fe200078e0a1d */
[----:B------:R-:W-:Y:S01]  /*2230*/  ISETP.GE.AND P2, PT, R34, RZ, PT ;  /* 0x000000ff2200720c */ /* 0x000fe20003f46270 */
[----:B------:R-:W-:Y:S01]  /*2240*/  IMAD.HI.U32 R34, R6, R37, RZ ;  /* 0x0000002506227227 */ /* 0x000fe200078e00ff */
[----:B------:R-:W-:-:S02]  /*2250*/  IABS R40, R36 ;  /* 0x0000002400287213 */ /* 0x000fc40000000000 */
[----:B------:R-:W-:Y:S01]  /*2260*/  ISETP.GE.AND P4, PT, R41, RZ, PT ;  /* 0x000000ff2900720c */ /* 0x000fe20003f86270 */
[----:B------:R-:W-:Y:S01]  /*2270*/  @!P5 IMAD.MOV R30, RZ, RZ, -R30 ;  /* 0x000000ffff1ed224 */ /* 0x000fe200078e0a1e */
[----:B------:R-:W-:Y:S01]  /*2280*/  ISETP.GE.AND P5, PT, R35, RZ, PT ;  /* 0x000000ff2300720c */ /* 0x000fe20003fa6270 */
[----:B------:R-:W-:Y:S01]  /*2290*/  @!P1 IMAD.IADD R31, R31, 0x1, -R3 ;  /* 0x000000011f1f9824 */ /* 0x000fe200078e0a03 */
[----:B------:R-:W-:Y:S01]  /*22a0*/  ISETP.GE.AND P1, PT, R36, RZ, PT ;  /* 0x000000ff2400720c */ /* 0x000fe20003f26270 */
[----:B------:R-:W-:Y:S01]  /*22b0*/  IMAD.HI.U32 R35, R6, R38, RZ ;  /* 0x0000002606237227 */ /* 0x000fe200078e00ff */
[----:B------:R-:W-:Y:S02]  /*22c0*/  IABS R41, R43 ;  /* 0x0000002b00297213 */ /* 0x000fe40000000000 */
[----:B------:R-:W-:Y:S01]  /*22d0*/  IABS R42, R48 ;  /* 0x00000030002a7213 */ /* 0x000fe20000000000 */
[----:B------:R-:W-:Y:S02]  /*22e0*/  IMAD.MOV R36, RZ, RZ, -R34 ;  /* 0x000000ffff247224 */ /* 0x000fe400078e0a22 */
[----:B------:R-:W-:-:S02]  /*22f0*/  IMAD.MOV R39, RZ, RZ, -R35 ;  /* 0x000000ffff277224 */ /* 0x000fc400078e0a23 */
[----:B------:R-:W-:Y:S01]  /*2300*/  IMAD R35, R3, R36, R37 ;  /* 0x0000002403237224 */ /* 0x000fe200078e0225 */
[----:B------:R-:W-:Y:S01]  /*2310*/  IABS R37, R45 ;  /* 0x0000002d00257213 */ /* 0x000fe20000000000 */
[----:B------:R-:W-:Y:S02]  /*2320*/  @!P3 IMAD.IADD R33, R33, 0x1, -R3 ;  /* 0x000000012121b824 */ /* 0x000fe400078e0a03 */
[----:B------:R-:W-:-:S03]  /*2330*/  IMAD.HI.U32 R34, R6, R40, RZ ;  /* 0x0000002806227227 */ /* 0x000fc600078e00ff */
[C---:B------:R-:W-:Y:S01]  /*2340*/  ISETP.GT.U32.AND P3, PT, R3.reuse, R33, PT ;  /* 0x000000210300720c */ /* 0x040fe20003f64070 */
[C---:B------:R-:W-:Y:S02]  /*2350*/  IMAD R36, R3.reuse, R39, R38 ;  /* 0x0000002703247224 */ /* 0x040fe400078e0226 */
[----:B------:R-:W-:Y:S01]  /*2360*/  @!P6 IMAD.MOV R31, RZ, RZ, -R31 ;  /* 0x000000ffff1fe224 */ /* 0x000fe200078e0a1f */
[----:B------:R-:W-:Y:S01]  /*2370*/  ISETP.GT.U32.AND P6, PT, R3, R35, PT ;  /* 0x000000230300720c */ /* 0x000fe20003fc4070 */
[----:B------:R-:W-:Y:S02]  /*2380*/  IMAD.MOV R34, RZ, RZ, -R34 ;  /* 0x000000ffff227224 */ /* 0x000fe400078e0a22 */
[----:B------:R-:W-:Y:S02]  /*2390*/  IMAD.MOV.U32 R39, RZ, RZ, R37 ;  /* 0x000000ffff277224 */ /* 0x000fe400078e0025 */
[----:B------:R-:W-:-:S04]  /*23a0*/  IMAD.HI.U32 R37, R6, R41, RZ ;  /* 0x0000002906257227 */ /* 0x000fc800078e00ff */
[C---:B------:R-:W-:Y:S02]  /*23b0*/  IMAD R34, R3.reuse, R34, R40 ;  /* 0x0000002203227224 */ /* 0x040fe400078e0228 */
[----:B------:R-:W-:Y:S02]  /*23c0*/  IMAD.MOV R40, RZ, RZ, -R37 ;  /* 0x000000ffff287224 */ /* 0x000fe400078e0a25 */
[----:B------:R-:W-:Y:S01]  /*23d0*/  @!P4 IMAD.MOV R32, RZ, RZ, -R32 ;  /* 0x000000ffff20c224 */ /* 0x000fe200078e0a20 */
[C---:B------:R-:W-:Y:S01]  /*23e0*/  ISETP.GT.U32.AND P4, PT, R3.reuse, R36, PT ;  /* 0x000000240300720c */ /* 0x040fe20003f84070 */
[----:B------:R-:W-:Y:S01]  /*23f0*/  IMAD R37, R3, R40, R41 ;  /* 0x0000002803257224 */ /* 0x000fe200078e0229 */
[----:B------:R-:W-:Y:S01]  /*2400*/  IABS R40, R46 ;  /* 0x0000002e00287213 */ /* 0x000fe20000000000 */
[--C-:B------:R-:W-:Y:S01]  /*2410*/  @!P3 IMAD.IADD R33, R33, 0x1, -R3.reuse ;  /* 0x000000012121b824 */ /* 0x100fe200078e0a03 */
[----:B------:R-:W-:Y:S01]  /*2420*/  ISETP.GT.U32.AND P3, PT, R3, R34, PT ;  /* 0x000000220300720c */ /* 0x000fe20003f64070 */
[----:B------:R-:W-:Y:S01]  /*2430*/  @!P6 IMAD.IADD R35, R35, 0x1, -R3 ;  /* 0x000000012323e824 */ /* 0x000fe200078e0a03 */
[----:B------:R-:W-:Y:S01]  /*2440*/  ISETP.GT.U32.AND P6, PT, R3, R37, PT ;  /* 0x000000250300720c */ /* 0x000fe20003fc4070 */
[----:B------:R-:W-:Y:S01]  /*2450*/  IMAD.HI.U32 R38, R6, R39, RZ ;  /* 0x0000002706267227 */ /* 0x000fe200078e00ff */
[----:B------:R-:W-:-:S03]  /*2460*/  IABS R41, R47 ;  /* 0x0000002f00297213 */ /* 0x000fc60000000000 */
[----:B------:R-:W-:Y:S02]  /*2470*/  IMAD.MOV R38, RZ, RZ, -R38 ;  /* 0x000000ffff267224 */ /* 0x000fe400078e0a26 */
[----:B------:R-:W-:Y:S01]  /*2480*/  @!P4 IMAD.IADD R36, R36, 0x1, -R3 ;  /* 0x000000012424c824 */ /* 0x000fe200078e0a03 */
[C---:B------:R-:W-:Y:S01]  /*2490*/  ISETP.GT.U32.AND P4, PT, R3.reuse, R35, PT ;  /* 0x000000230300720c */ /* 0x040fe20003f84070 */
[----:B------:R-:W-:Y:S02]  /*24a0*/  IMAD R38, R3, R38, R39 ;  /* 0x0000002603267224 */ /* 0x000fe400078e0227 */
[----:B------:R-:W-:-:S04]  /*24b0*/  IMAD.HI.U32 R39, R6, R40, RZ ;  /* 0x0000002806277227 */ /* 0x000fc800078e00ff */
[--C-:B------:R-:W-:Y:S01]  /*24c0*/  @!P3 IMAD.IADD R34, R34, 0x1, -R3.reuse ;  /* 0x000000012222b824 */ /* 0x100fe200078e0a03 */
[----:B------:R-:W-:Y:S01]  /*24d0*/  ISETP.GT.U32.AND P3, PT, R3, R36, PT ;  /* 0x000000240300720c */ /* 0x000fe20003f64070 */
[----:B------:R-:W-:Y:S02]  /*24e0*/  @!P6 IMAD.IADD R37, R37, 0x1, -R3 ;  /* 0x000000012525e824 */ /* 0x000fe400078e0a03 */
[----:B------:R-:W-:Y:S02]  /*24f0*/  IMAD.MOV R39, RZ, RZ, -R39 ;  /* 0x000000ffff277224 */ /* 0x000fe400078e0a27 */
[----:B------:R-:W-:Y:S01]  /*2500*/  @!P0 IMAD.MOV R33, RZ, RZ, -R33 ;  /* 0x000000ffff218224 */ /* 0x000fe200078e0a21 */
[C---:B------:R-:W-:Y:S01]  /*2510*/  ISETP.GT.U32.AND P6, PT, R3.reuse, R37, PT ;  /* 0x000000250300720c */ /* 0x040fe20003fc4070 */
[C---:B------:R-:W-:Y:S01]  /*2520*/  IMAD R39, R3.reuse, R39, R40 ;  /* 0x0000002703277224 */ /* 0x040fe200078e0228 */
[----:B------:R-:W-:Y:S01]  /*2530*/  ISETP.GT.U32.AND P0, PT, R3, R34, PT ;  /* 0x000000220300720c */ /* 0x000fe20003f04070 */
[----:B------:R-:W-:-:S04]  /*2540*/  IMAD.HI.U32 R40, R6, R41, RZ ;  /* 0x0000002906287227 */ /* 0x000fc800078e00ff */
[----:B------:R-:W-:Y:S02]  /*2550*/  IMAD.MOV R40, RZ, RZ, -R40 ;  /* 0x000000ffff287224 */ /* 0x000fe400078e0a28 */
[----:B------:R-:W-:Y:S01]  /*2560*/  @!P3 IMAD.IADD R36, R36, 0x1, -R3 ;  /* 0x000000012424b824 */ /* 0x000fe200078e0a03 */
[C---:B------:R-:W-:Y:S01]  /*2570*/  ISETP.GT.U32.AND P3, PT, R3.reuse, R39, PT ;  /* 0x000000270300720c */ /* 0x040fe20003f64070 */
[----:B------:R-:W-:Y:S02]  /*2580*/  IMAD R40, R3, R40, R41 ;  /* 0x0000002803287224 */ /* 0x000fe400078e0229 */
[----:B------:R-:W-:Y:S02]  /*2590*/  @!P6 IMAD.IADD R37, R37, 0x1, -R3 ;  /* 0x000000012525e824 */ /* 0x000fe400078e0a03 */
[----:B------:R-:W-:Y:S01]  /*25a0*/  IMAD.HI.U32 R41, R6, R42, RZ ;  /* 0x0000002a06297227 */ /* 0x000fe200078e00ff */
[----:B------:R-:W-:-:S03]  /*25b0*/  ISETP.GT.U32.AND P6, PT, R3, R40, PT ;  /* 0x000000280300720c */ /* 0x000fc60003fc4070 */
[----:B------:R-:W-:Y:S02]  /*25c0*/  IMAD.MOV R41, RZ, RZ, -R41 ;  /* 0x000000ffff297224 */ /* 0x000fe400078e0a29 */
[--C-:B------:R-:W-:Y:S01]  /*25d0*/  @!P4 IMAD.IADD R35, R35, 0x1, -R3.reuse ;  /* 0x000000012323c824 */ /* 0x100fe200078e0a03 */
[----:B------:R-:W-:Y:S01]  /*25e0*/  ISETP.GT.U32.AND P4, PT, R3, R38, PT ;  /* 0x000000260300720c */ /* 0x000fe20003f84070 */
[----:B------:R-:W-:Y:S01]  /*25f0*/  @!P3 IMAD.IADD R39, R39, 0x1, -R3 ;  /* 0x000000012727b824 */ /* 0x000fe200078e0a03 */
[----:B------:R-:W-:Y:S01]  /*2600*/  ISETP.GE.AND P3, PT, R46, RZ, PT ;  /* 0x000000ff2e00720c */ /* 0x000fe20003f66270 */
[----:B------:R-:W-:Y:S01]  /*2610*/  IMAD R42, R3, R41, R42 ;  /* 0x00000029032a7224 */ /* 0x000fe200078e022a */
[----:B------:R-:W-:Y:S01]  /*2620*/  LOP3.LUT R46, R5, 0x26, RZ, 0xfc, !PT ;  /* 0x00000026052e7812 */ /* 0x000fe200078efcff */
[----:B------:R-:W-:-:S04]  /*2630*/  IMAD.HI.U32 R41, R6, R44, RZ ;  /* 0x0000002c06297227 */ /* 0x000fc800078e00ff */
[----:B------:R-:W-:Y:S01]  /*2640*/  @!P6 IMAD.IADD R40, R40, 0x1, -R3 ;  /* 0x000000012828e824 */ /* 0x000fe200078e0a03 */
[----:B------:R-:W-:Y:S01]  /*2650*/  ISETP.GT.U32.AND P6, PT, R3, R39, PT ;  /* 0x000000270300720c */ /* 0x000fe20003fc4070 */
[----:B------:R-:W-:Y:S02]  /*2660*/  IMAD.MOV R41, RZ, RZ, -R41 ;  /* 0x000000ffff297224 */ /* 0x000fe400078e0a29 */
[--C-:B------:R-:W-:Y:S01]  /*2670*/  @!P0 IMAD.IADD R34, R34, 0x1, -R3.reuse ;  /* 0x0000000122228824 */ /* 0x100fe200078e0a03 */
[----:B------:R-:W-:Y:S01]  /*2680*/  ISETP.GE.AND P0, PT, R43, RZ, PT ;  /* 0x000000ff2b00720c */ /* 0x000fe20003f06270 */
[C---:B------:R-:W-:Y:S02]  /*2690*/  IMAD R41, R3.reuse, R41, R44 ;  /* 0x0000002903297224 */ /* 0x040fe400078e022c */
[----:B------:R-:W-:Y:S01]  /*26a0*/  @!P1 IMAD.MOV R34, RZ, RZ, -R34 ;  /* 0x000000ffff229224 */ /* 0x000fe200078e0a22 */
[----:B------:R-:W-:Y:S01]  /*26b0*/  ISETP.GT.U32.AND P1, PT, R3, R42, PT ;  /* 0x0000002a0300720c */ /* 0x000fe20003f24070 */
[----:B------:R-:W-:Y:S01]  /*26c0*/  @!P4 IMAD.IADD R38, R38, 0x1, -R3 ;  /* 0x000000012626c824 */ /* 0x000fe200078e0a03 */
[----:B------:R-:W-:Y:S01]  /*26d0*/  ISETP.GE.AND P4, PT, R45, RZ, PT ;  /* 0x000000ff2d00720c */ /* 0x000fe20003f86270 */
[----:B------:R-:W-:Y:S01]  /*26e0*/  @!P2 IMAD.MOV R35, RZ, RZ, -R35 ;  /* 0x000000ffff23a224 */ /* 0x000fe200078e0a23 */
[----:B------:R-:W-:Y:S01]  /*26f0*/  IABS R45, R51 ;  /* 0x00000033002d7213 */ /* 0x000fe20000000000 */
[----:B------:R-:W-:Y:S01]  /*2700*/  @!P6 IMAD.IADD R39, R39, 0x1, -R3 ;  /* 0x000000012727e824 */ /* 0x000fe200078e0a03 */
[C---:B------:R-:W-:Y:S01]  /*2710*/  ISETP.GT.U32.AND P6, PT, R3.reuse, R41, PT ;  /* 0x000000290300720c */ /* 0x040fe20003fc4070 */
[----:B------:R-:W-:Y:S01]  /*2720*/  @!P5 IMAD.MOV R36, RZ, RZ, -R36 ;  /* 0x000000ffff24d224 */ /* 0x000fe200078e0a24 */
[C---:B------:R-:W-:Y:S01]  /*2730*/  ISETP.GT.U32.AND P2, PT, R3.reuse, R38, PT ;  /* 0x000000260300720c */ /* 0x040fe20003f44070 */
[----:B------:R-:W-:Y:S01]  /*2740*/  IMAD.HI.U32 R43, R6, R45, RZ ;  /* 0x0000002d062b7227 */ /* 0x000fe200078e00ff */
[----:B------:R-:W-:-:S03]  /*2750*/  ISETP.GT.U32.AND P5, PT, R3, R40, PT ;  /* 0x000000280300720c */ /* 0x000fc60003fa4070 */
[----:B------:R-:W-:Y:S02]  /*2760*/  IMAD.MOV R44, RZ, RZ, -R43 ;  /* 0x000000ffff2c7224 */ /* 0x000fe400078e0a2b */
[----:B------:R-:W-:Y:S02]  /*2770*/  @!P1 IMAD.IADD R42, R42, 0x1, -R3 ;  /* 0x000000012a2a9824 */ /* 0x000fe400078e0a03 */
[----:B------:R-:W-:Y:S01]  /*2780*/  @!P0 IMAD.MOV R37, RZ, RZ, -R37 ;  /* 0x000000ffff258224 */ /* 0x000fe200078e0a25 */
[----:B------:R-:W-:Y:S01]  /*2790*/  ISETP.GE.AND P0, PT, R47, RZ, PT ;  /* 0x000000ff2f00720c */ /* 0x000fe20003f06270 */
[----:B------:R-:W-:Y:S01]  /*27a0*/  @!P6 IMAD.IADD R41, R41, 0x1, -R3 ;  /* 0x000000012929e824 */ /* 0x000fe200078e0a03 */
[C---:B------:R-:W-:Y:S01]  /*27b0*/  ISETP.GT.U32.AND P1, PT, R3.reuse, R42, PT ;  /* 0x0000002a0300720c */ /* 0x040fe20003f24070 */
[----:B------:R-:W-:Y:S01]  /*27c0*/  IMAD R43, R3, R44, R45 ;  /* 0x0000002c032b7224 */ /* 0x000fe200078e022d */
[----:B------:R-:W-:Y:S01]  /*27d0*/  LOP3.LUT R44, R5, 0x2a, RZ, 0xfc, !PT ;  /* 0x0000002a052c7812 */ /* 0x000fe200078efcff */
[--C-:B------:R-:W-:Y:S01]  /*27e0*/  @!P2 IMAD.IADD R38, R38, 0x1, -R3.reuse ;  /* 0x000000012626a824 */ /* 0x100fe200078e0a03 */
[----:B------:R-:W-:Y:S01]  /*27f0*/  ISETP.GT.U32.AND P6, PT, R3, R41, PT ;  /* 0x000000290300720c */ /* 0x000fe20003fc4070 */
[----:B------:R-:W-:Y:S01]  /*2800*/  @!P5 IMAD.IADD R40, R40, 0x1, -R3 ;  /* 0x000000012828d824 */ /* 0x000fe200078e0a03 */
[----:B------:R-:W-:Y:S01]  /*2810*/  LOP3.LUT R45, R5, 0x28, RZ, 0xfc, !PT ;  /* 0x00000028052d7812 */ /* 0x000fe200078efcff */
[----:B------:R-:W-:Y:S01]  /*2820*/  @!P3 IMAD.MOV R39, RZ, RZ, -R39 ;  /* 0x000000ffff27b224 */ /* 0x000fe200078e0a27 */
[----:B------:R-:W-:Y:S01]  /*2830*/  IABS R47, R44 ;  /* 0x0000002c002f7213 */ /* 0x000fe20000000000 */
[----:B------:R-:W-:Y:S01]  /*2840*/  @!P4 IMAD.MOV R38, RZ, RZ, -R38 ;  /* 0x000000ffff26c224 */ /* 0x000fe200078e0a26 */
[----:B------:R-:W-:Y:S01]  /*2850*/  ISETP.GE.AND P2, PT, R48, RZ, PT ;  /* 0x000000ff3000720c */ /* 0x000fe20003f46270 */
[----:B------:R-:W-:Y:S01]  /*2860*/  @!P0 IMAD.MOV R40, RZ, RZ, -R40 ;  /* 0x000000ffff288224 */ /* 0x000fe200078e0a28 */
[----:B------:R-:W-:Y:S01]  /*2870*/  ISETP.GE.AND P3, PT, R44, RZ, PT ;  /* 0x000000ff2c00720c */ /* 0x000fe20003f66270 */
[----:B------:R-:W-:Y:S01]  /*2880*/  IMAD.HI.U32 R44, R6, R47, RZ ;  /* 0x0000002f062c7227 */ /* 0x000fe200078e00ff */
[----:B------:R-:W-:-:S02]  /*2890*/  IABS R48, R45 ;  /* 0x0000002d00307213 */ /* 0x000fc40000000000 */
[----:B------:R-:W-:Y:S01]  /*28a0*/  ISETP.GE.AND P5, PT, R50, RZ, PT ;  /* 0x000000ff3200720c */ /* 0x000fe20003fa6270 */
[--C-:B------:R-:W-:Y:S01]  /*28b0*/  @!P6 IMAD.IADD R41, R41, 0x1, -R3.reuse ;  /* 0x000000012929e824 */ /* 0x100fe200078e0a03 */
[----:B------:R-:W-:Y:S01]  /*28c0*/  ISETP.GT.U32.AND P6, PT, R3, R43, PT ;  /* 0x0000002b0300720c */ /* 0x000fe20003fc4070 */
[----:B------:R-:W-:Y:S01]  /*28d0*/  IMAD.MOV R44, RZ, RZ, -R44 ;  /* 0x000000ffff2c7224 */ /* 0x000fe200078e0a2c */
[----:B------:R-:W-:Y:S01]  /*28e0*/  IABS R50, R46 ;  /* 0x0000002e00327213 */ /* 0x000fe20000000000 */
[----:B------:R-:W-:Y:S01]  /*28f0*/  @!P1 IMAD.IADD R42, R42, 0x1, -R3 ;  /* 0x000000012a2a9824 */ /* 0x000fe200078e0a03 */
[----:B------:R-:W-:Y:S01]  /*2900*/  ISETP.GE.AND P0, PT, R45, RZ, PT ;  /* 0x000000ff2d00720c */ /* 0x000fe20003f06270 */
[----:B------:R-:W-:Y:S01]  /*2910*/  IMAD.HI.U32 R45, R6, R48, RZ ;  /* 0x00000030062d7227 */ /* 0x000fe200078e00ff */
[----:B------:R-:W-:Y:S02]  /*2920*/  ISETP.GE.AND P1, PT, R46, RZ, PT ;  /* 0x000000ff2e00720c */ /* 0x000fe40003f26270 */
[----:B------:R-:W-:Y:S01]  /*2930*/  ISETP.GE.AND P4, PT, R51, RZ, PT ;  /* 0x000000ff3300720c */ /* 0x000fe20003f86270 */
[----:B------:R-:W-:-:S04]  /*2940*/  IMAD.HI.U32 R46, R6, R50, RZ ;  /* 0x00000032062e7227 */ /* 0x000fc800078e00ff */
[----:B------:R-:W-:Y:S02]  /*2950*/  IMAD.MOV R45, RZ, RZ, -R45 ;  /* 0x000000ffff2d7224 */ /* 0x000fe400078e0a2d */
[----:B------:R-:W-:Y:S02]  /*2960*/  IMAD R44, R3, R44, R47 ;  /* 0x0000002c032c7224 */ /* 0x000fe400078e022f */
[----:B------:R-:W-:Y:S02]  /*2970*/  @!P6 IMAD.IADD R43, R43, 0x1, -R3 ;  /* 0x000000012b2be824 */ /* 0x000fe400078e0a03 */
[----:B------:R-:W-:Y:S02]  /*2980*/  IMAD.MOV R51, RZ, RZ, -R46 ;  /* 0x000000ffff337224 */ /* 0x000fe400078e0a2e */
[C---:B------:R-:W-:Y:S01]  /*2990*/  IMAD R46, R3.reuse, R45, R48 ;  /* 0x0000002d032e7224 */ /* 0x040fe200078e0230 */
[C---:B------:R-:W-:Y:S01]  /*29a0*/  ISETP.GT.U32.AND P6, PT, R3.reuse, R43, PT ;  /* 0x0000002b0300720c */ /* 0x040fe20003fc4070 */
[----:B------:R-:W-:Y:S01]  /*29b0*/  @!P2 IMAD.MOV R42, RZ, RZ, -R42 ;  /* 0x000000ffff2aa224 */ /* 0x000fe200078e0a2a */
[C---:B------:R-:W-:Y:S01]  /*29c0*/  ISETP.GT.U32.AND P2, PT, R3.reuse, R44, PT ;  /* 0x0000002c0300720c */ /* 0x040fe20003f44070 */
[----:B------:R-:W-:Y:S01]  /*29d0*/  @!P5 IMAD.MOV R41, RZ, RZ, -R41 ;  /* 0x000000ffff29d224 */ /* 0x000fe200078e0a29 */
[----:B------:R-:W-:Y:S01]  /*29e0*/  ISETP.GT.U32.AND P5, PT, R3, R46, PT ;  /* 0x0000002e0300720c */ /* 0x000fe20003fa4070 */
[----:B------:R-:W-:-:S04]  /*29f0*/  IMAD.HI.U32 R45, R6, R52, RZ ;  /* 0x00000034062d7227 */ /* 0x000fc800078e00ff */
[----:B------:R-:W-:-:S04]  /*2a00*/  IMAD.HI.U32 R47, R6, R53, RZ ;  /* 0x00000035062f7227 */ /* 0x000fc800078e00ff */
[----:B------:R-:W-:Y:S02]  /*2a10*/  IMAD.MOV R45, RZ, RZ, -R45 ;  /* 0x000000ffff2d7224 */ /* 0x000fe400078e0a2d */
[C---:B------:R-:W-:Y:S02]  /*2a20*/  IMAD R48, R3.reuse, R51, R50 ;  /* 0x0000003303307224 */ /* 0x040fe400078e0232 */
[----:B------:R-:W-:Y:S01]  /*2a30*/  IMAD.MOV R54, RZ, RZ, -R47 ;  /* 0x000000ffff367224 */ /* 0x000fe200078e0a2f */
[----:B------:R-:W-:Y:S01]  /*2a40*/  IABS R47, R58 ;  /* 0x0000003a002f7213 */ /* 0x000fe20000000000 */
[----:B------:R-:W-:Y:S02]  /*2a50*/  IMAD R50, R3, R45, R52 ;  /* 0x0000002d03327224 */ /* 0x000fe400078e0234 */
[--C-:B------:R-:W-:Y:S01]  /*2a60*/  @!P6 IMAD.IADD R43, R43, 0x1, -R3.reuse ;  /* 0x000000012b2be824 */ /* 0x100fe200078e0a03 */
[----:B------:R-:W-:Y:S01]  /*2a70*/  ISETP.GT.U32.AND P6, PT, R3, R48, PT ;  /* 0x000000300300720c */ /* 0x000fe20003fc4070 */
[----:B------:R-:W-:-:S02]  /*2a80*/  @!P2 IMAD.IADD R44, R44, 0x1, -R3 ;  /* 0x000000012c2ca824 */ /* 0x000fc400078e0a03 */
[----:B------:R-:W-:Y:S02]  /*2a90*/  @!P5 IMAD.IADD R46, R46, 0x1, -R3 ;  /* 0x000000012e2ed824 */ /* 0x000fe400078e0a03 */
[----:B------:R-:W-:Y:S01]  /*2aa0*/  @!P4 IMAD.MOV R43, RZ, RZ, -R43 ;  /* 0x000000ffff2bc224 */ /* 0x000fe200078e0a2b */
[C---:B------:R-:W-:Y:S01]  /*2ab0*/  ISETP.GT.U32.AND P2, PT, R3.reuse, R44, PT ;  /* 0x0000002c0300720c */ /* 0x040fe20003f44070 */
[C---:B------:R-:W-:Y:S01]  /*2ac0*/  IMAD R52, R3.reuse, R54, R53 ;  /* 0x0000003603347224 */ /* 0x040fe200078e0235 */
[C---:B------:R-:W-:Y:S01]  /*2ad0*/  ISETP.GT.U32.AND P4, PT, R3.reuse, R50, PT ;  /* 0x000000320300720c */ /* 0x040fe20003f84070 */
[----:B------:R-:W-:Y:S01]  /*2ae0*/  IMAD.MOV.U32 R54, RZ, RZ, R47 ;  /* 0x000000ffff367224 */ /* 0x000fe200078e002f */
[----:B------:R-:W-:Y:S01]  /*2af0*/  ISETP.GT.U32.AND P5, PT, R3, R46, PT ;  /* 0x0000002e0300720c */ /* 0x000fe20003fa4070 */
[----:B------:R-:W-:Y:S01]  /*2b00*/  IMAD.HI.U32 R47, R6, R56, RZ ;  /* 0x00000038062f7227 */ /* 0x000fe200078e00ff */
[----:B------:R-:W-:-:S03]  /*2b10*/  IABS R53, R59 ;  /* 0x0000003b00357213 */ /* 0x000fc60000000000 */
[----:B------:R-:W-:-:S04]  /*2b20*/  IMAD.HI.U32 R45, R6, R54, RZ ;  /* 0x00000036062d7227 */ /* 0x000fc800078e00ff */
[----:B------:R-:W-:Y:S02]  /*2b30*/  IMAD.MOV R45, RZ, RZ, -R45 ;  /* 0x000000ffff2d7224 */ /* 0x000fe400078e0a2d */
[--C-:B------:R-:W-:Y:S01]  /*2b40*/  @!P2 IMAD.IADD R44, R44, 0x1, -R3.reuse ;  /* 0x000000012c2ca824 */ /* 0x100fe200078e0a03 */
[C---:B------:R-:W-:Y:S01]  /*2b50*/  ISETP.GT.U32.AND P2, PT, R3.reuse, R52, PT ;  /* 0x000000340300720c */ /* 0x040fe20003f44070 */
[C---:B------:R-:W-:Y:S02]  /*2b60*/  IMAD R54, R3.reuse, R45, R54 ;  /* 0x0000002d03367224 */ /* 0x040fe400078e0236 */
[--C-:B------:R-:W-:Y:S02]  /*2b70*/  @!P4 IMAD.IADD R50, R50, 0x1, -R3.reuse ;  /* 0x000000013232c824 */ /* 0x100fe400078e0a03 */
[--C-:B------:R-:W-:Y:S02]  /*2b80*/  @!P6 IMAD.IADD R48, R48, 0x1, -R3.reuse ;  /* 0x000000013030e824 */ /* 0x100fe400078e0a03 */
[----:B------:R-:W-:Y:S01]  /*2b90*/  @!P5 IMAD.IADD R46, R46, 0x1, -R3 ;  /* 0x000000012e2ed824 */ /* 0x000fe200078e0a03 */
[C---:B------:R-:W-:Y:S01]  /*2ba0*/  ISETP.GT.U32.AND P5, PT, R3.reuse, R54, PT ;  /* 0x000000360300720c */ /* 0x040fe20003fa4070 */
[----:B------:R-:W-:Y:S01]  /*2bb0*/  IMAD.MOV.U32 R51, RZ, RZ, R44 ;  /* 0x000000ffff337224 */ /* 0x000fe200078e002c */
[C---:B------:R-:W-:Y:S01]  /*2bc0*/  ISETP.GT.U32.AND P4, PT, R3.reuse, R50, PT ;  /* 0x000000320300720c */ /* 0x040fe20003f84070 */
[----:B------:R-:W-:Y:S01]  /*2bd0*/  IMAD.HI.U32 R45, R6, R53, RZ ;  /* 0x00000035062d7227 */ /* 0x000fe200078e00ff */
[----:B------:R-:W-:-:S03]  /*2be0*/  ISETP.GT.U32.AND P6, PT, R3, R48, PT ;  /* 0x000000300300720c */ /* 0x000fc60003fc4070 */
[----:B------:R-:W-:Y:S01]  /*2bf0*/  @!P3 IMAD.MOV R51, RZ, RZ, -R51 ;  /* 0x000000ffff33b224 */ /* 0x000fe200078e0a33 */
[----:B------:R-:W-:Y:S01]  /*2c00*/  ISETP.GE.AND P3, PT, R55, RZ, PT ;  /* 0x000000ff3700720c */ /* 0x000fe20003f66270 */
[----:B------:R-:W-:Y:S01]  /*2c10*/  IMAD.MOV R44, RZ, RZ, -R45 ;  /* 0x000000ffff2c7224 */ /* 0x000fe200078e0a2d */
[C---:B------:R-:W-:Y:S01]  /*2c20*/  LOP3.LUT R45, R5.reuse, 0x18, RZ, 0xfc, !PT ;  /* 0x00000018052d7812 */ /* 0x040fe200078efcff */
[----:B------:R-:W-:Y:S01]  /*2c30*/  @!P2 IMAD.IADD R52, R52, 0x1, -R3 ;  /* 0x000000013434a824 */ /* 0x000fe200078e0a03 */
[----:B------:R-:W-:Y:S01]  /*2c40*/  ISETP.GE.AND P2, PT, R58, RZ, PT ;  /* 0x000000ff3a00720c */ /* 0x000fe20003f46270 */
[----:B------:R-:W-:Y:S01]  /*2c50*/  IMAD.MOV R47, RZ, RZ, -R47 ;  /* 0x000000ffff2f7224 */ /* 0x000fe200078e0a2f */
[----:B------:R-:W-:Y:S01]  /*2c60*/  LOP3.LUT R58, R5, 0x16, RZ, 0xfc, !PT ;  /* 0x00000016053a7812 */ /* 0x000fe200078efcff */
[C---:B------:R-:W-:Y:S02]  /*2c70*/  IMAD R44, R3.reuse, R44, R53 ;  /* 0x0000002c032c7224 */ /* 0x040fe400078e0235 */
[--C-:B------:R-:W-:Y:S01]  /*2c80*/  @!P5 IMAD.IADD R54, R54, 0x1, -R3.reuse ;  /* 0x000000013636d824 */ /* 0x100fe200078e0a03 */
[C---:B------:R-:W-:Y:S01]  /*2c90*/  ISETP.GT.U32.AND P5, PT, R3.reuse, R52, PT ;  /* 0x000000340300720c */ /* 0x040fe20003fa4070 */
[--C-:B------:R-:W-:Y:S01]  /*2ca0*/  @!P4 IMAD.IADD R50, R50, 0x1, -R3.reuse ;  /* 0x000000013232c824 */ /* 0x100fe200078e0a03 */
[----:B------:R-:W-:Y:S01]  /*2cb0*/  ISETP.GT.U32.AND P4, PT, R3, R44, PT ;  /* 0x0000002c0300720c */ /* 0x000fe20003f84070 */
[----:B------:R-:W-:Y:S01]  /*2cc0*/  @!P6 IMAD.IADD R48, R48, 0x1, -R3 ;  /* 0x000000013030e824 */ /* 0x000fe200078e0a03 */
[----:B------:R-:W-:Y:S01]  /*2cd0*/  ISETP.GE.AND P6, PT, R57, RZ, PT ;  /* 0x000000ff3900720c */ /* 0x000fe20003fc6270 */
[----:B------:R-:W-:Y:S01]  /*2ce0*/  IMAD R56, R3, R47, R56 ;  /* 0x0000002f03387224 */ /* 0x000fe200078e0238 */
[----:B------:R-:W-:Y:S01]  /*2cf0*/  IABS R47, R45 ;  /* 0x0000002d002f7213 */ /* 0x000fe20000000000 */
[----:B------:R-:W-:-:S02]  /*2d00*/  IMAD.MOV.U32 R53, RZ, RZ, R46 ;  /* 0x000000ffff357224 */ /* 0x000fc400078e002e */
[----:B------:R-:W-:Y:S01]  /*2d10*/  IMAD.MOV.U32 R57, RZ, RZ, R50 ;  /* 0x000000ffff397224 */ /* 0x000fe200078e0032 */
[----:B------:R-:W-:Y:S01]  /*2d20*/  IABS R50, R58 ;  /* 0x0000003a00327213 */ /* 0x000fe20000000000 */
[----:B------:R-:W-:Y:S01]  /*2d30*/  @!P0 IMAD.MOV R53, RZ, RZ, -R53 ;  /* 0x000000ffff358224 */ /* 0x000fe200078e0a35 */
[C---:B------:R-:W-:Y:S01]  /*2d40*/  ISETP.GT.U32.AND P0, PT, R3.reuse, R54, PT ;  /* 0x000000360300720c */ /* 0x040fe20003f04070 */
[----:B------:R-:W-:Y:S01]  /*2d50*/  @!P3 IMAD.MOV R57, RZ, RZ, -R57 ;  /* 0x000000ffff39b224 */ /* 0x000fe200078e0a39 */
[----:B------:R-:W-:Y:S01]  /*2d60*/  ISETP.GT.U32.AND P3, PT, R3, R56, PT ;  /* 0x000000380300720c */ /* 0x000fe20003f64070 */
[----:B------:R-:W-:Y:S02]  /*2d70*/  IMAD.MOV.U32 R55, RZ, RZ, R48 ;  /* 0x000000ffff377224 */ /* 0x000fe400078e0030 */
[----:B------:R-:W-:Y:S01]  /*2d80*/  @!P5 IMAD.IADD R52, R52, 0x1, -R3 ;  /* 0x000000013434d824 */ /* 0x000fe200078e0a03 */
[----:B------:R-:W-:Y:S01]  /*2d90*/  ISETP.GE.AND P5, PT, R60, RZ, PT ;  /* 0x000000ff3c00720c */ /* 0x000fe20003fa6270 */
[----:B------:R-:W-:Y:S01]  /*2da0*/  @!P1 IMAD.MOV R55, RZ, RZ, -R55 ;  /* 0x000000ffff379224 */ /* 0x000fe200078e0a37 */
[----:B------:R-:W-:Y:S01]  /*2db0*/  ISETP.GE.AND P1, PT, R59, RZ, PT ;  /* 0x000000ff3b00720c */ /* 0x000fe20003f26270 */
[--C-:B------:R-:W-:Y:S01]  /*2dc0*/  @!P4 IMAD.IADD R44, R44, 0x1, -R3.reuse ;  /* 0x000000012c2cc824 */ /* 0x100fe200078e0a03 */
[----:B------:R-:W-:Y:S01]  /*2dd0*/  ISETP.GE.AND P4, PT, R58, RZ, PT ;  /* 0x000000ff3a00720c */ /* 0x000fe20003f86270 */
[----:B------:R-:W-:Y:S01]  /*2de0*/  IMAD.MOV.U32 R59, RZ, RZ, R52 ;  /* 0x000000ffff3b7224 */ /* 0x000fe200078e0034 */
[----:B------:R-:W-:Y:S01]  /*2df0*/  LOP3.LUT R52, R5, 0xc, RZ, 0xfc, !PT ;  /* 0x0000000c05347812 */ /* 0x000fe200078efcff */
[--C-:B------:R-:W-:Y:S01]  /*2e00*/  @!P0 IMAD.IADD R54, R54, 0x1, -R3.reuse ;  /* 0x0000000136368824 */ /* 0x100fe200078e0a03 */
[----:B------:R-:W-:Y:S01]  /*2e10*/  ISETP.GE.AND P0, PT, R45, RZ, PT ;  /* 0x000000ff2d00720c */ /* 0x000fe20003f06270 */
[----:B------:R-:W-:Y:S01]  /*2e20*/  @!P3 IMAD.IADD R56, R56, 0x1, -R3 ;  /* 0x000000013838b824 */ /* 0x000fe200078e0a03 */
[----:B------:R-:W-:Y:S01]  /*2e30*/  IABS R68, R52 ;  /* 0x0000003400447213 */ /* 0x000fe20000000000 */
[----:B------:R-:W-:Y:S01]  /*2e40*/  @!P6 IMAD.MOV R59, RZ, RZ, -R59 ;  /* 0x000000ffff3be224 */ /* 0x000fe200078e0a3b */
[C---:B------:R-:W-:Y:S01]  /*2e50*/  ISETP.GT.U32.AND P6, PT, R3.reuse, R44, PT ;  /* 0x0000002c0300720c */ /* 0x040fe20003fc4070 */
[----:B------:R-:W-:Y:S01]  /*2e60*/  IMAD.HI.U32 R45, R6, R47, RZ ;  /* 0x0000002f062d7227 */ /* 0x000fe200078e00ff */
[----:B------:R-:W-:-:S03]  /*2e70*/  ISETP.GT.U32.AND P3, PT, R3, R56, PT ;  /* 0x000000380300720c */ /* 0x000fc60003f64070 */
[----:B------:R-:W-:-:S04]  /*2e80*/  IMAD.HI.U32 R46, R6, R50, RZ ;  /* 0x00000032062e7227 */ /* 0x000fc800078e00ff */
[----:B------:R-:W-:Y:S02]  /*2e90*/  IMAD.MOV R48, RZ, RZ, -R45 ;  /* 0x000000ffff307224 */ /* 0x000fe400078e0a2d */
[----:B------:R-:W-:Y:S02]  /*2ea0*/  IMAD.MOV R45, RZ, RZ, -R46 ;  /* 0x000000ffff2d7224 */ /* 0x000fe400078e0a2e */
[----:B------:R-:W-:Y:S01]  /*2eb0*/  IMAD R46, R3, R48, R47 ;  /* 0x00000030032e7224 */ /* 0x000fe200078e022f */
[----:B------:R-:W-:Y:S01]  /*2ec0*/  LOP3.LUT R47, R5, 0x12, RZ, 0xfc, !PT ;  /* 0x00000012052f7812 */ /* 0x000fe200078efcff */
[--C-:B------:R-:W-:Y:S02]  /*2ed0*/  @!P6 IMAD.IADD R44, R44, 0x1, -R3.reuse ;  /* 0x000000012c2ce824 */ /* 0x100fe400078e0a03 */
[----:B------:R-:W-:Y:S01]  /*2ee0*/  @!P3 IMAD.IADD R56, R56, 0x1, -R3 ;  /* 0x000000013838b824 */ /* 0x000fe200078e0a03 */
[C---:B------:R-:W-:Y:S01]  /*2ef0*/  ISETP.GT.U32.AND P6, PT, R3.reuse, R46, PT ;  /* 0x0000002e0300720c */ /* 0x040fe20003fc4070 */
[----:B------:R-:W-:Y:S01]  /*2f00*/  IMAD R48, R3, R45, R50 ;  /* 0x0000002d03307224 */ /* 0x000fe200078e0232 */
[C---:B------:R-:W-:Y:S01]  /*2f10*/  LOP3.LUT R45, R5.reuse, 0x14, RZ, 0xfc, !PT ;  /* 0x00000014052d7812 */ /* 0x040fe200078efcff */
[----:B------:R-:W-:Y:S01]  /*2f20*/  IMAD.MOV.U32 R63, RZ, RZ, R56 ;  /* 0x000000ffff3f7224 */ /* 0x000fe200078e0038 */
[----:B------:R-:W-:Y:S01]  /*2f30*/  LOP3.LUT R50, R5, 0x10, RZ, 0xfc, !PT ;  /* 0x0000001005327812 */ /* 0x000fe200078efcff */
[----:B------:R-:W-:Y:S01]  /*2f40*/  IMAD.MOV.U32 R61, RZ, RZ, R44 ;  /* 0x000000ffff3d7224 */ /* 0x000fe200078e002c */
[----:B------:R-:W-:Y:S01]  /*2f50*/  IABS R58, R45 ;  /* 0x0000002d003a7213 */ /* 0x000fe20000000000 */
[----:B------:R-:W-:Y:S01]  /*2f60*/  @!P5 IMAD.MOV R63, RZ, RZ, -R63 ;  /* 0x000000ffff3fd224 */ /* 0x000fe200078e0a3f */
[----:B------:R-:W-:Y:S01]  /*2f70*/  ISETP.GT.U32.AND P5, PT, R3, R48, PT ;  /* 0x000000300300720c */ /* 0x000fe20003fa4070 */
[----:B------:R-:W-:Y:S01]  /*2f80*/  @!P2 IMAD.MOV R54, RZ, RZ, -R54 ;  /* 0x000000ffff36a224 */ /* 0x000fe200078e0a36 */
[----:B------:R-:W-:Y:S01]  /*2f90*/  IABS R60, R47 ;  /* 0x0000002f003c7213 */ /* 0x000fe20000000000 */
[----:B------:R-:W-:Y:S01]  /*2fa0*/  IMAD.HI.U32 R44, R6, R58, RZ ;  /* 0x0000003a062c7227 */ /* 0x000fe200078e00ff */
[----:B------:R-:W-:-:S02]  /*2fb0*/  ISETP.GE.AND P2, PT, R45, RZ, PT ;  /* 0x000000ff2d00720c */ /* 0x000fc40003f46270 */
[----:B------:R-:W-:Y:S01]  /*2fc0*/  IABS R62, R50 ;  /* 0x00000032003e7213 */ /* 0x000fe20000000000 */
[----:B------:R-:W-:Y:S01]  /*2fd0*/  @!P6 IMAD.IADD R46, R46, 0x1, -R3 ;  /* 0x000000012e2ee824 */ /* 0x000fe200078e0a03 */
[----:B------:R-:W-:Y:S01]  /*2fe0*/  ISETP.GE.AND P3, PT, R47, RZ, PT ;  /* 0x000000ff2f00720c */ /* 0x000fe20003f66270 */
[----:B------:R-:W-:Y:S01]  /*2ff0*/  IMAD.MOV R44, RZ, RZ, -R44 ;  /* 0x000000ffff2c7224 */ /* 0x000fe200078e0a2c */
[----:B------:R-:W-:Y:S01]  /*3000*/  IABS R56, R83 ;  /* 0x0000005300387213 */ /* 0x000fe20000000000 */
[----:B------:R-:W-:Y:S01]  /*3010*/  IMAD.HI.U32 R45, R6, R60, RZ ;  /* 0x0000003c062d7227 */ /* 0x000fe200078e00ff */
[----:B------:R-:W-:-:S03]  /*3020*/  ISETP.GT.U32.AND P6, PT, R3, R46, PT ;  /* 0x0000002e0300720c */ /* 0x000fc60003fc4070 */
[----:B------:R-:W-:Y:S02]  /*3030*/  @!P5 IMAD.IADD R48, R48, 0x1, -R3 ;  /* 0x000000013030d824 */ /* 0x000fe400078e0a03 */
[C---:B------:R-:W-:Y:S02]  /*3040*/  IMAD R58, R3.reuse, R44, R58 ;  /* 0x0000002c033a7224 */ /* 0x040fe400078e023a */
[----:B------:R-:W-:Y:S01]  /*3050*/  IMAD.MOV R45, RZ, RZ, -R45 ;  /* 0x000000ffff2d7224 */ /* 0x000fe200078e0a2d */
[----:B------:R-:W-:Y:S01]  /*3060*/  ISETP.GT.U32.AND P5, PT, R3, R48, PT ;  /* 0x000000300300720c */ /* 0x000fe20003fa4070 */
[----:B------:R-:W-:-:S04]  /*3070*/  IMAD.HI.U32 R44, R6, R62, RZ ;  /* 0x0000003e062c7227 */ /* 0x000fc800078e00ff */
[----:B------:R-:W-:Y:S01]  /*3080*/  @!P6 IMAD.IADD R46, R46, 0x1, -R3 ;  /* 0x000000012e2ee824 */ /* 0x000fe200078e0a03 */
[C---:B------:R-:W-:Y:S01]  /*3090*/  ISETP.GT.U32.AND P6, PT, R3.reuse, R58, PT ;  /* 0x0000003a0300720c */ /* 0x040fe20003fc4070 */
[C---:B------:R-:W-:Y:S02]  /*30a0*/  IMAD R60, R3.reuse, R45, R60 ;  /* 0x0000002d033c7224 */ /* 0x040fe400078e023c */
[----:B------:R-:W-:Y:S02]  /*30b0*/  IMAD.MOV R47, RZ, RZ, -R44 ;  /* 0x000000ffff2f7224 */ /* 0x000fe400078e0a2c */
[----:B------:R-:W-:Y:S02]  /*30c0*/  IMAD.MOV.U32 R65, RZ, RZ, R46 ;  /* 0x000000ffff417224 */ /* 0x000fe400078e002e */
[C---:B------:R-:W-:Y:S02]  /*30d0*/  IMAD R62, R3.reuse, R47, R62 ;  /* 0x0000002f033e7224 */ /* 0x040fe400078e023e */
[----:B------:R-:W-:Y:S01]  /*30e0*/  @!P0 IMAD.MOV R65, RZ, RZ, -R65 ;  /* 0x000000ffff418224 */ /* 0x000fe200078e0a41 */
[C---:B------:R-:W-:Y:S01]  /*30f0*/  ISETP.GT.U32.AND P0, PT, R3.reuse, R60, PT ;  /* 0x0000003c0300720c */ /* 0x040fe20003f04070 */
[----:B------:R-:W-:Y:S01]  /*3100*/  @!P5 IMAD.IADD R48, R48, 0x1, -R3 ;  /* 0x000000013030d824 */ /* 0x000fe200078e0a03 */
[----:B------:R-:W-:Y:S01]  /*3110*/  ISETP.GT.U32.AND P5, PT, R3, R62, PT ;  /* 0x0000003e0300720c */ /* 0x000fe20003fa4070 */
[----:B------:R-:W-:-:S04]  /*3120*/  IMAD.HI.U32 R44, R6, R70, RZ ;  /* 0x00000046062c7227 */ /* 0x000fc800078e00ff */
[----:B------:R-:W-:Y:S02]  /*3130*/  IMAD.MOV R44, RZ, RZ, -R44 ;  /* 0x000000ffff2c7224 */ /* 0x000fe400078e0a2c */
[--C-:B------:R-:W-:Y:S02]  /*3140*/  @!P6 IMAD.IADD R58, R58, 0x1, -R3.reuse ;  /* 0x000000013a3ae824 */ /* 0x100fe400078e0a03 */
[C---:B------:R-:W-:Y:S02]  /*3150*/  IMAD R70, R3.reuse, R44, R70 ;  /* 0x0000002c03467224 */ /* 0x040fe400078e0246 */
[--C-:B------:R-:W-:Y:S01]  /*3160*/  @!P0 IMAD.IADD R60, R60, 0x1, -R3.reuse ;  /* 0x000000013c3c8824 */ /* 0x100fe200078e0a03 */
[C---:B------:R-:W-:Y:S01]  /*3170*/  ISETP.GT.U32.AND P6, PT, R3.reuse, R58, PT ;  /* 0x0000003a0300720c */ /* 0x040fe20003fc4070 */
[----:B------:R-:W-:Y:S02]  /*3180*/  @!P5 IMAD.IADD R62, R62, 0x1, -R3 ;  /* 0x000000013e3ed824 */ /* 0x000fe400078e0a03 */
[----:B------:R-:W-:Y:S01]  /*3190*/  IMAD.HI.U32 R44, R6, R72, RZ ;  /* 0x00000048062c7227 */ /* 0x000fe200078e00ff */
[----:B------:R-:W-:-:S02]  /*31a0*/  ISETP.GT.U32.AND P0, PT, R3, R60, PT ;  /* 0x0000003c0300720c */ /* 0x000fc40003f04070 */
[----:B------:R-:W-:Y:S01]  /*31b0*/  ISETP.GT.U32.AND P5, PT, R3, R62, PT ;  /* 0x0000003e0300720c */ /* 0x000fe20003fa4070 */
[----:B------:R-:W-:Y:S02]  /*31c0*/  IMAD.MOV R44, RZ, RZ, -R44 ;  /* 0x000000ffff2c7224 */ /* 0x000fe400078e0a2c */
[----:B------:R-:W-:-:S04]  /*31d0*/  IMAD.HI.U32 R45, R6, R68, RZ ;  /* 0x00000044062d7227 */ /* 0x000fc800078e00ff */
[C---:B------:R-:W-:Y:S02]  /*31e0*/  IMAD R72, R3.reuse, R44, R72 ;  /* 0x0000002c03487224 */ /* 0x040fe400078e0248 */
[----:B------:R-:W-:Y:S02]  /*31f0*/  IMAD.MOV R45, RZ, RZ, -R45 ;  /* 0x000000ffff2d7224 */ /* 0x000fe400078e0a2d */
[--C-:B------:R-:W-:Y:S01]  /*3200*/  @!P0 IMAD.IADD R60, R60, 0x1, -R3.reuse ;  /* 0x000000013c3c8824 */ /* 0x100fe200078e0a03 */
[C---:B------:R-:W-:Y:S01]  /*3210*/  ISETP.GT.U32.AND P0, PT, R3.reuse, R70, PT ;  /* 0x000000460300720c */ /* 0x040fe20003f04070 */
[----:B------:R-:W-:Y:S01]  /*3220*/  @!P5 IMAD.IADD R62, R62, 0x1, -R3 ;  /* 0x000000013e3ed824 */ /* 0x000fe200078e0a03 */
[C---:B------:R-:W-:Y:S01]  /*3230*/  ISETP.GT.U32.AND P5, PT, R3.reuse, R72, PT ;  /* 0x000000480300720c */ /* 0x040fe20003fa4070 */
[----:B------:R-:W-:Y:S02]  /*3240*/  IMAD R68, R3, R45, R68 ;  /* 0x0000002d03447224 */ /* 0x000fe400078e0244 */
[----:B------:R-:W-:-:S04]  /*3250*/  IMAD.HI.U32 R45, R6, R76, RZ ;  /* 0x0000004c062d7227 */ /* 0x000fc800078e00ff */
[----:B------:R-:W-:-:S04]  /*3260*/  IMAD.HI.U32 R46, R6, R78, RZ ;  /* 0x0000004e062e7227 */ /* 0x000fc800078e00ff */
[--C-:B------:R-:W-:Y:S02]  /*3270*/  @!P0 IMAD.IADD R70, R70, 0x1, -R3.reuse ;  /* 0x0000000146468824 */ /* 0x100fe400078e0a03 */
[----:B------:R-:W-:Y:S02]  /*3280*/  @!P5 IMAD.IADD R72, R72, 0x1, -R3 ;  /* 0x000000014848d824 */ /* 0x000fe400078e0a03 */
[----:B------:R-:W-:Y:S01]  /*3290*/  IMAD.MOV R45, RZ, RZ, -R45 ;  /* 0x000000ffff2d7224 */ /* 0x000fe200078e0a2d */
[----:B------:R-:W-:Y:S01]  /*32a0*/  ISETP.GT.U32.AND P5, PT, R3, R70, PT ;  /* 0x000000460300720c */ /* 0x000fe20003fa4070 */
[----:B------:R-:W-:Y:S02]  /*32b0*/  IMAD.MOV R46, RZ, RZ, -R46 ;  /* 0x000000ffff2e7224 */ /* 0x000fe400078e0a2e */
[----:B------:R-:W-:-:S04]  /*32c0*/  IMAD.HI.U32 R44, R6, R74, RZ ;  /* 0x0000004a062c7227 */ /* 0x000fc800078e00ff */
[--C-:B------:R-:W-:Y:S01]  /*32d0*/  @!P6 IMAD.IADD R58, R58, 0x1, -R3.reuse ;  /* 0x000000013a3ae824 */ /* 0x100fe200078e0a03 */
[C---:B------:R-:W-:Y:S01]  /*32e0*/  ISETP.GT.U32.AND P6, PT, R3.reuse, R68, PT ;  /* 0x000000440300720c */ /* 0x040fe20003fc4070 */
[C---:B------:R-:W-:Y:S02]  /*32f0*/  IMAD R76, R3.reuse, R45, R76 ;  /* 0x0000002d034c7224 */ /* 0x040fe400078e024c */
[C---:B------:R-:W-:Y:S01]  /*3300*/  IMAD R78, R3.reuse, R46, R78 ;  /* 0x0000002e034e7224 */ /* 0x040fe200078e024e */
[----:B------:R-:W-:Y:S01]  /*3310*/  IABS R46, R77 ;  /* 0x0000004d002e7213 */ /* 0x000fe20000000000 */
[----:B------:R-:W-:Y:S02]  /*3320*/  IMAD.MOV R44, RZ, RZ, -R44 ;  /* 0x000000ffff2c7224 */ /* 0x000fe400078e0a2c */
[----:B------:R-:W-:Y:S01]  /*3330*/  @!P5 IMAD.IADD R70, R70, 0x1, -R3 ;  /* 0x000000014646d824 */ /* 0x000fe200078e0a03 */
[C---:B------:R-:W-:Y:S01]  /*3340*/  ISETP.GT.U32.AND P5, PT, R3.reuse, R76, PT ;  /* 0x0000004c0300720c */ /* 0x040fe20003fa4070 */
[----:B------:R-:W-:-:S02]  /*3350*/  IMAD R74, R3, R44, R74 ;  /* 0x0000002c034a7224 */ /* 0x000fc400078e024a */
[----:B------:R-:W-:-:S04]  /*3360*/  IMAD.HI.U32 R44, R6, R46, RZ ;  /* 0x0000002e062c7227 */ /* 0x000fc800078e00ff */
[----:B------:R-:W-:Y:S02]  /*3370*/  IMAD.MOV R44, RZ, RZ, -R44 ;  /* 0x000000ffff2c7224 */ /* 0x000fe400078e0a2c */
[----:B------:R-:W-:Y:S01]  /*3380*/  @!P6 IMAD.IADD R68, R68, 0x1, -R3 ;  /* 0x000000014444e824 */ /* 0x000fe200078e0a03 */
[----:B------:R-:W-:Y:S01]  /*3390*/  ISETP.GE.AND P6, PT, R52, RZ, PT ;  /* 0x000000ff3400720c */ /* 0x000fe20003fc6270 */
[----:B------:R-:W-:Y:S01]  /*33a0*/  IMAD.MOV.U32 R67, RZ, RZ, R48 ;  /* 0x000000ffff437224 */ /* 0x000fe200078e0030 */
[----:B------:R-:W-:Y:S01]  /*33b0*/  IABS R48, R79 ;  /* 0x0000004f00307213 */ /* 0x000fe20000000000 */
[C---:B------:R-:W-:Y:S01]  /*33c0*/  IMAD R44, R3.reuse, R44, R46 ;  /* 0x0000002c032c7224 */ /* 0x040fe200078e022e */
[C---:B------:R-:W-:Y:S01]  /*33d0*/  ISETP.GT.U32.AND P0, PT, R3.reuse, R68, PT ;  /* 0x000000440300720c */ /* 0x040fe20003f04070 */
[----:B------:R-:W-:Y:S01]  /*33e0*/  @!P1 IMAD.MOV R61, RZ, RZ, -R61 ;  /* 0x000000ffff3d9224 */ /* 0x000fe200078e0a3d */
[----:B------:R-:W-:Y:S01]  /*33f0*/  ISETP.GE.AND P1, PT, R50, RZ, PT ;  /* 0x000000ff3200720c */ /* 0x000fe20003f26270 */
[----:B------:R-:W-:Y:S01]  /*3400*/  @!P5 IMAD.IADD R76, R76, 0x1, -R3 ;  /* 0x000000014c4cd824 */ /* 0x000fe200078e0a03 */
[----:B------:R-:W-:Y:S01]  /*3410*/  IABS R50, R81 ;  /* 0x0000005100327213 */ /* 0x000fe20000000000 */
[----:B------:R-:W-:Y:S01]  /*3420*/  IMAD.HI.U32 R45, R6, R48, RZ ;  /* 0x00000030062d7227 */ /* 0x000fe200078e00ff */
[----:B------:R-:W-:-:S03]  /*3430*/  ISETP.GT.U32.AND P5, PT, R3, R44, PT ;  /* 0x0000002c0300720c */ /* 0x000fc60003fa4070 */
[----:B------:R-:W-:Y:S01]  /*3440*/  @!P4 IMAD.MOV R67, RZ, RZ, -R67 ;  /* 0x000000ffff43c224 */ /* 0x000fe200078e0a43 */
[----:B------:R-:W-:Y:S01]  /*3450*/  ISETP.GT.U32.AND P4, PT, R3, R72, PT ;  /* 0x000000480300720c */ /* 0x000fe20003f84070 */
[----:B------:R-:W-:-:S04]  /*3460*/  IMAD.HI.U32 R46, R6, R50, RZ ;  /* 0x00000032062e7227 */ /* 0x000fc800078e00ff */
[----:B------:R-:W-:Y:S02]  /*3470*/  IMAD.MOV R45, RZ, RZ, -R45 ;  /* 0x000000ffff2d7224 */ /* 0x000fe400078e0a2d */
[----:B------:R-:W-:Y:S02]  /*3480*/  IMAD.MOV R52, RZ, RZ, -R46 ;  /* 0x000000ffff347224 */ /* 0x000fe400078e0a2e */
[C---:B------:R-:W-:Y:S02]  /*3490*/  IMAD R46, R3.reuse, R45, R48 ;  /* 0x0000002d032e7224 */ /* 0x040fe400078e0230 */
[--C-:B------:R-:W-:Y:S01]  /*34a0*/  @!P0 IMAD.IADD R68, R68, 0x1, -R3.reuse ;  /* 0x0000000144448824 */ /* 0x100fe200078e0a03 */
[C---:B------:R-:W-:Y:S01]  /*34b0*/  ISETP.GT.U32.AND P0, PT, R3.reuse, R74, PT ;  /* 0x0000004a0300720c */ /* 0x040fe20003f04070 */
[--C-:B------:R-:W-:Y:S01]  /*34c0*/  @!P5 IMAD.IADD R44, R44, 0x1, -R3.reuse ;  /* 0x000000012c2cd824 */ /* 0x100fe200078e0a03 */
[C---:B------:R-:W-:Y:S01]  /*34d0*/  ISETP.GT.U32.AND P5, PT, R3.reuse, R46, PT ;  /* 0x0000002e0300720c */ /* 0x040fe20003fa4070 */
[----:B------:R-:W-:Y:S01]  /*34e0*/  @!P4 IMAD.IADD R72, R72, 0x1, -R3 ;  /* 0x000000014848c824 */ /* 0x000fe200078e0a03 */
[C---:B------:R-:W-:Y:S01]  /*34f0*/  ISETP.GT.U32.AND P4, PT, R3.reuse, R78, PT ;  /* 0x0000004e0300720c */ /* 0x040fe20003f84070 */
[----:B------:R-:W-:-:S02]  /*3500*/  IMAD R48, R3, R52, R50 ;  /* 0x0000003403307224 */ /* 0x000fc400078e0232 */
[----:B------:R-:W-:-:S04]  /*3510*/  IMAD.HI.U32 R47, R6, R56, RZ ;  /* 0x00000038062f7227 */ /* 0x000fc800078e00ff */
[----:B------:R-:W-:Y:S02]  /*3520*/  IMAD.MOV R47, RZ, RZ, -R47 ;  /* 0x000000ffff2f7224 */ /* 0x000fe400078e0a2f */
[--C-:B------:R-:W-:Y:S01]  /*3530*/  @!P0 IMAD.IADD R74, R74, 0x1, -R3.reuse ;  /* 0x000000014a4a8824 */ /* 0x100fe200078e0a03 */
[----:B------:R-:W-:Y:S01]  /*3540*/  ISETP.GE.AND P0, PT, R66, RZ, PT ;  /* 0x000000ff4200720c */ /* 0x000fe20003f06270 */
[--C-:B------:R-:W-:Y:S01]  /*3550*/  @!P5 IMAD.IADD R46, R46, 0x1, -R3.reuse ;  /* 0x000000012e2ed824 */ /* 0x100fe200078e0a03 */
[----:B------:R-:W-:Y:S01]  /*3560*/  ISETP.GT.U32.AND P5, PT, R3, R48, PT ;  /* 0x000000300300720c */ /* 0x000fe20003fa4070 */
[----:B------:R-:W-:Y:S01]  /*3570*/  @!P4 IMAD.IADD R78, R78, 0x1, -R3 ;  /* 0x000000014e4ec824 */ /* 0x000fe200078e0a03 */
[----:B------:R-:W-:Y:S01]  /*3580*/  IABS R66, R85 ;  /* 0x0000005500427213 */ /* 0x000fe20000000000 */
[----:B------:R-:W-:Y:S01]  /*3590*/  @!P2 IMAD.MOV R58, RZ, RZ, -R58 ;  /* 0x000000ffff3aa224 */ /* 0x000fe200078e0a3a */
[----:B------:R-:W-:Y:S01]  /*35a0*/  ISETP.GE.AND P4, PT, R69, RZ, PT ;  /* 0x000000ff4500720c */ /* 0x000fe20003f86270 */
[----:B------:R-:W-:Y:S01]  /*35b0*/  @!P3 IMAD.MOV R60, RZ, RZ, -R60 ;  /* 0x000000ffff3cb224 */ /* 0x000fe200078e0a3c */
[----:B------:R-:W-:Y:S01]  /*35c0*/  IABS R69, R86 ;  /* 0x0000005600457213 */ /* 0x000fe20000000000 */
[----:B------:R-:W-:Y:S01]  /*35d0*/  IMAD.HI.U32 R45, R6, R66, RZ ;  /* 0x00000042062d7227 */ /* 0x000fe200078e00ff */
[----:B------:R-:W-:-:S02]  /*35e0*/  ISETP.GT.U32.AND P2, PT, R3, R74, PT ;  /* 0x0000004a0300720c */ /* 0x000fc40003f44070 */
[C---:B------:R-:W-:Y:S01]  /*35f0*/  ISETP.GT.U32.AND P3, PT, R3.reuse, R76, PT ;  /* 0x0000004c0300720c */ /* 0x040fe20003f64070 */
[C---:B------:R-:W-:Y:S02]  /*3600*/  IMAD R50, R3.reuse, R47, R56 ;  /* 0x0000002f03327224 */ /* 0x040fe400078e0238 */
[----:B------:R-:W-:Y:S01]  /*3610*/  @!P1 IMAD.MOV R62, RZ, RZ, -R62 ;  /* 0x000000ffff3e9224 */ /* 0x000fe200078e0a3e */
[----:B------:R-:W-:Y:S01]  /*3620*/  ISETP.GT.U32.AND P1, PT, R3, R78, PT ;  /* 0x0000004e0300720c */ /* 0x000fe20003f24070 */
[----:B------:R-:W-:-:S04]  /*3630*/  IMAD.HI.U32 R47, R6, R69, RZ ;  /* 0x00000045062f7227 */ /* 0x000fc800078e00ff */
[----:B------:R-:W-:-:S04]  /*3640*/  IMAD.HI.U32 R52, R6, R71, RZ ;  /* 0x0000004706347227 */ /* 0x000fc800078e00ff */
[----:B------:R-:W-:Y:S02]  /*3650*/  IMAD.MOV R45, RZ, RZ, -R45 ;  /* 0x000000ffff2d7224 */ /* 0x000fe400078e0a2d */
[----:B------:R-:W-:-:S04]  /*3660*/  IMAD.HI.U32 R56, R6, R73, RZ ;  /* 0x0000004906387227 */ /* 0x000fc800078e00ff */
[----:B------:R-:W-:Y:S02]  /*3670*/  IMAD.MOV R80, RZ, RZ, -R47 ;  /* 0x000000ffff507224 */ /* 0x000fe400078e0a2f */
[----:B------:R-:W-:Y:S02]  /*3680*/  IMAD.MOV R82, RZ, RZ, -R52 ;  /* 0x000000ffff527224 */ /* 0x000fe400078e0a34 */
[----:B------:R-:W-:Y:S01]  /*3690*/  @!P5 IMAD.IADD R48, R48, 0x1, -R3 ;  /* 0x000000013030d824 */ /* 0x000fe200078e0a03 */
[C---:B------:R-:W-:Y:S01]  /*36a0*/  ISETP.GT.U32.AND P5, PT, R3.reuse, R44, PT ;  /* 0x0000002c0300720c */ /* 0x040fe20003fa4070 */
[----:B------:R-:W-:Y:S02]  /*36b0*/  IMAD R52, R3, R45, R66 ;  /* 0x0000002d03347224 */ /* 0x000fe400078e0242 */
[----:B------:R-:W-:-:S04]  /*36c0*/  IMAD.HI.U32 R45, R6, R75, RZ ;  /* 0x0000004b062d7227 */ /* 0x000fc800078e00ff */
[----:B------:R-:W-:Y:S02]  /*36d0*/  IMAD.MOV R84, RZ, RZ, -R56 ;  /* 0x000000ffff547224 */ /* 0x000fe400078e0a38 */
[C---:B------:R-:W-:Y:S02]  /*36e0*/  IMAD R6, R3.reuse, R80, R69 ;  /* 0x0000005003067224 */ /* 0x040fe400078e0245 */
[----:B------:R-:W-:Y:S01]  /*36f0*/  @!P6 IMAD.MOV R68, RZ, RZ, -R68 ;  /* 0x000000ffff44e224 */ /* 0x000fe200078e0a44 */
[C---:B------:R-:W-:Y:S01]  /*3700*/  ISETP.GT.U32.AND P6, PT, R3.reuse, R48, PT ;  /* 0x000000300300720c */ /* 0x040fe20003fc4070 */
[C---:B------:R-:W-:Y:S02]  /*3710*/  IMAD R56, R3.reuse, R82, R71 ;  /* 0x0000005203387224 */ /* 0x040fe400078e0247 */
[--C-:B------:R-:W-:Y:S01]  /*3720*/  @!P2 IMAD.IADD R74, R74, 0x1, -R3.reuse ;  /* 0x000000014a4aa824 */ /* 0x100fe200078e0a03 */
[C---:B------:R-:W-:Y:S01]  /*3730*/  ISETP.GT.U32.AND P2, PT, R3.reuse, R52, PT ;  /* 0x000000340300720c */ /* 0x040fe20003f44070 */
[--C-:B------:R-:W-:Y:S01]  /*3740*/  @!P3 IMAD.IADD R76, R76, 0x1, -R3.reuse ;  /* 0x000000014c4cb824 */ /* 0x100fe200078e0a03 */
[C---:B------:R-:W-:Y:S01]  /*3750*/  ISETP.GT.U32.AND P3, PT, R3.reuse, R6, PT ;  /* 0x000000060300720c */ /* 0x040fe20003f64070 */
[----:B------:R-:W-:Y:S01]  /*3760*/  @!P1 IMAD.IADD R78, R78, 0x1, -R3 ;  /* 0x000000014e4e9824 */ /* 0x000fe200078e0a03 */
[C---:B------:R-:W-:Y:S01]  /*3770*/  ISETP.GT.U32.AND P1, PT, R3.reuse, R56, PT ;  /* 0x000000380300720c */ /* 0x040fe20003f24070 */
[----:B------:R-:W-:Y:S01]  /*3780*/  IMAD.MOV R80, RZ, RZ, -R45 ;  /* 0x000000ffff507224 */ /* 0x000fe200078e0a2d */
[----:B------:R-:W-:Y:S01]  /*3790*/  SHF.R.S32.HI R45, RZ, 0x1f, R12 ;  /* 0x0000001fff2d7819 */ /* 0x000fe2000001140c */
[----:B------:R-:W-:Y:S01]  /*37a0*/  @!P0 IMAD.MOV R70, RZ, RZ, -R70 ;  /* 0x000000ffff468224 */ /* 0x000fe200078e0a46 */
[C---:B------:R-:W-:Y:S01]  /*37b0*/  ISETP.GT.U32.AND P0, PT, R3.reuse, R46, PT ;  /* 0x0000002e0300720c */ /* 0x040fe20003f04070 */
[----:B------:R-:W-:Y:S01]  /*37c0*/  IMAD R66, R3, R84, R73 ;  /* 0x0000005403427224 */ /* 0x000fe200078e0249 */
[----:B------:R-:W-:Y:S01]  /*37d0*/  LEA.HI R12, R45, R12, RZ, 0x6 ;  /* 0x0000000c2d0c7211 */ /* 0x000fe200078f30ff */
[----:B------:R-:W-:-:S02]  /*37e0*/  IMAD R80, R3, R80, R75 ;  /* 0x0000005003507224 */ /* 0x000fc400078e024b */
[--C-:B------:R-:W-:Y:S01]  /*37f0*/  @!P5 IMAD.IADD R44, R44, 0x1, -R3.reuse ;  /* 0x000000012c2cd824 */ /* 0x100fe200078e0a03 */
[C---:B------:R-:W-:Y:S01]  /*3800*/  ISETP.GT.U32.AND P5, PT, R3.reuse, R66, PT ;  /* 0x000000420300720c */ /* 0x040fe20003fa4070 */
[--C-:B------:R-:W-:Y:S01]  /*3810*/  @!P6 IMAD.IADD R48, R48, 0x1, -R3.reuse ;  /* 0x000000013030e824 */ /* 0x100fe200078e0a03 */
[----:B------:R-:W-:Y:S01]  /*3820*/  ISETP.GT.U32.AND P6, PT, R3, R80, PT ;  /* 0x000000500300720c */ /* 0x000fe20003fc4070 */
[--C-:B------:R-:W-:Y:S01]  /*3830*/  @!P2 IMAD.IADD R52, R52, 0x1, -R3.reuse ;  /* 0x000000013434a824 */ /* 0x100fe200078e0a03 */
[----:B------:R-:W-:Y:S01]  /*3840*/  ISETP.GE.AND P2, PT, R89, RZ, PT ;  /* 0x000000ff5900720c */ /* 0x000fe20003f46270 */
[--C-:B------:R-:W-:Y:S01]  /*3850*/  @!P3 IMAD.IADD R6, R6, 0x1, -R3.reuse ;  /* 0x000000010606b824 */ /* 0x100fe200078e0a03 */
[----:B------:R-:W-:Y:S01]  /*3860*/  ISETP.GE.AND P3, PT, R79, RZ, PT ;  /* 0x000000ff4f00720c */ /* 0x000fe20003f66270 */
[--C-:B------:R-:W-:Y:S01]  /*3870*/  @!P1 IMAD.IADD R56, R56, 0x1, -R3.reuse ;  /* 0x0000000138389824 */ /* 0x100fe200078e0a03 */
[----:B------:R-:W-:Y:S01]  /*3880*/  ISETP.GE.AND P1, PT, R90, RZ, PT ;  /* 0x000000ff5a00720c */ /* 0x000fe20003f26270 */
[--C-:B------:R-:W-:Y:S01]  /*3890*/  @!P0 IMAD.IADD R46, R46, 0x1, -R3.reuse ;  /* 0x000000012e2e8824 */ /* 0x100fe200078e0a03 */
[----:B------:R-:W-:Y:S01]  /*38a0*/  ISETP.GE.AND P0, PT, R77, RZ, PT ;  /* 0x000000ff4d00720c */ /* 0x000fe20003f06270 */
[----:B------:R-:W-:Y:S01]  /*38b0*/  @!P4 IMAD.MOV R72, RZ, RZ, -R72 ;  /* 0x000000ffff48c224 */ /* 0x000fe200078e0a48 */
[----:B------:R-:W-:Y:S01]  /*38c0*/  ISETP.GT.U32.AND P4, PT, R3, R50, PT ;  /* 0x000000320300720c */ /* 0x000fe20003f84070 */
[--C-:B------:R-:W-:Y:S01]  /*38d0*/  @!P5 IMAD.IADD R66, R66, 0x1, -R3.reuse ;  /* 0x000000014242d824 */ /* 0x100fe200078e0a03 */
[----:B------:R-:W-:Y:S01]  /*38e0*/  ISETP.GE.AND P5, PT, R81, RZ, PT ;  /* 0x000000ff5100720c */ /* 0x000fe20003fa6270 */
[----:B------:R-:W-:Y:S01]  /*38f0*/  @!P6 IMAD.IADD R80, R80, 0x1, -R3 ;  /* 0x000000015050e824 */ /* 0x000fe200078e0a03 */
[----:B------:R-:W-:Y:S01]  /*3900*/  CS2R R90, SRZ ;  /* 0x00000000005a7805 */ /* 0x000fe2000001ff00 */
[----:B------:R-:W-:Y:S01]  /*3910*/  IMAD.MOV.U32 R47, RZ, RZ, R46 ;  /* 0x000000ffff2f7224 */ /* 0x000fe200078e002e */
[C---:B------:R-:W-:Y:S01]  /*3920*/  ISETP.GT.U32.AND P6, PT, R3.reuse, R66, PT ;  /* 0x000000420300720c */ /* 0x040fe20003fc4070 */
[----:B------:R-:W-:Y:S01]  /*3930*/  @!P2 IMAD.MOV R76, RZ, RZ, -R76 ;  /* 0x000000ffff4ca224 */ /* 0x000fe200078e0a4c */
[C---:B------:R-:W-:Y:S01]  /*3940*/  ISETP.GT.U32.AND P2, PT, R3.reuse, R52, PT ;  /* 0x000000340300720c */ /* 0x040fe20003f44070 */
[----:B------:R-:W-:Y:S01]  /*3950*/  @!P3 IMAD.MOV R47, RZ, RZ, -R47 ;  /* 0x000000ffff2fb224 */ /* 0x000fe200078e0a2f */
[C---:B------:R-:W-:Y:S01]  /*3960*/  ISETP.GT.U32.AND P3, PT, R3.reuse, R80, PT ;  /* 0x000000500300720c */ /* 0x040fe20003f64070 */
[----:B------:R-:W-:Y:S01]  /*3970*/  @!P1 IMAD.MOV R78, RZ, RZ, -R78 ;  /* 0x000000ffff4e9224 */ /* 0x000fe200078e0a4e */
[C---:B------:R-:W-:Y:S01]  /*3980*/  ISETP.GT.U32.AND P1, PT, R3.reuse, R6, PT ;  /* 0x000000060300720c */ /* 0x040fe20003f24070 */
[----:B------:R-:W-:Y:S01]  /*3990*/  @!P0 IMAD.MOV R44, RZ, RZ, -R44 ;  /* 0x000000ffff2c8224 */ /* 0x000fe200078e0a2c */
[----:B------:R-:W-:Y:S01]  /*39a0*/  ISETP.GT.U32.AND P0, PT, R3, R56, PT ;  /* 0x000000380300720c */ /* 0x000fe20003f04070 */
[--C-:B------:R-:W-:Y:S01]  /*39b0*/  @!P4 IMAD.IADD R50, R50, 0x1, -R3.reuse ;  /* 0x000000013232c824 */ /* 0x100fe200078e0a03 */
[----:B------:R-:W-:Y:S01]  /*39c0*/  ISETP.GE.AND P4, PT, R88, RZ, PT ;  /* 0x000000ff5800720c */ /* 0x000fe20003f86270 */
[----:B------:R-:W-:Y:S01]  /*39d0*/  IMAD R0, R0, UR4, RZ ;  /* 0x0000000400007c24 */ /* 0x000fe2000f8e02ff */
[----:B------:R-:W-:Y:S01]  /*39e0*/  LOP3.LUT R46, RZ, R49, RZ, 0x33, !PT ;  /* 0x00000031ff2e7212 */ /* 0x000fe200078e33ff */
[--C-:B------:R-:W-:Y:S01]  /*39f0*/  @!P6 IMAD.IADD R66, R66, 0x1, -R3.reuse ;  /* 0x000000014242e824 */ /* 0x100fe200078e0a03 */
[----:B------:R-:W-:Y:S01]  /*3a00*/  ISETP.GE.AND P6, PT, R5, RZ, PT ;  /* 0x000000ff0500720c */ /* 0x000fe20003fc6270 */
[--C-:B------:R-:W-:Y:S01]  /*3a10*/  @!P2 IMAD.IADD R52, R52, 0x1, -R3.reuse ;  /* 0x000000013434a824 */ /* 0x100fe200078e0a03 */
[----:B------:R-:W-:Y:S01]  /*3a20*/  ISETP.GE.AND P2, PT, R86, RZ, PT ;  /* 0x000000ff5600720c */ /* 0x000fe20003f46270 */
[--C-:B------:R-:W-:Y:S01]  /*3a30*/  @!P3 IMAD.IADD R80, R80, 0x1, -R3.reuse ;  /* 0x000000015050b824 */ /* 0x100fe200078e0a03 */
[----:B------:R-:W-:Y:S01]  /*3a40*/  ISETP.NE.AND P3, PT, R49, RZ, PT ;  /* 0x000000ff3100720c */ /* 0x000fe20003f65270 */
[--C-:B------:R-:W-:Y:S01]  /*3a50*/  @!P1 IMAD.IADD R6, R6, 0x1, -R3.reuse ;  /* 0x0000000106069824 */ /* 0x100fe200078e0a03 */
[----:B------:R-:W-:Y:S01]  /*3a60*/  ISETP.GE.AND P1, PT, R87, RZ, PT ;  /* 0x000000ff5700720c */ /* 0x000fe20003f26270 */
[----:B------:R-:W-:Y:S01]  /*3a70*/  @!P0 IMAD.IADD R56, R56, 0x1, -R3 ;  /* 0x0000000138388824 */ /* 0x000fe200078e0a03 */
[----:B------:R-:W-:Y:S01]  /*3a80*/  ISETP.GE.AND P0, PT, R64, RZ, PT ;  /* 0x000000ff4000720c */ /* 0x000fe20003f06270 */
[----:B------:R-:W-:Y:S01]  /*3a90*/  @!P4 IMAD.MOV R74, RZ, RZ, -R74 ;  /* 0x000000ffff4ac224 */ /* 0x000fe200078e0a4a */
[C---:B------:R-:W-:Y:S01]  /*3aa0*/  SEL R7, R46.reuse, R7, !P3 ;  /* 0x000000072e077207 */ /* 0x040fe20005800000 */
[----:B------:R-:W-:Y:S01]  /*3ab0*/  ULDC UR4, c[0x0][0x240] ;  /* 0x0000900000047ab9 */ /* 0x000fe20000000800 */
[----:B------:R-:W-:Y:S01]  /*3ac0*/  ISETP.GT.U32.AND P4, PT, R3, R50, PT ;  /* 0x000000320300720c */ /* 0x000fe20003f84070 */
[----:B------:R-:W-:Y:S01]  /*3ad0*/  @!P5 IMAD.MOV R48, RZ, RZ, -R48 ;  /* 0x000000ffff30d224 */ /* 0x000fe200078e0a30 */
[C---:B------:R-:W-:Y:S01]  /*3ae0*/  SEL R8, R46.reuse, R8, !P3 ;  /* 0x000000082e087207 */ /* 0x040fe20005800000 */
[----:B------:R-:W-:Y:S01]  /*3af0*/  IMAD R7, R7, UR4, RZ ;  /* 0x0000000407077c24 */ /* 0x000fe2000f8e02ff */
[C---:B------:R-:W-:Y:S01]  /*3b00*/  SEL R10, R46.reuse, R10, !P3 ;  /* 0x0000000a2e0a7207 */ /* 0x040fe20005800000 */
[----:B------:R-:W-:Y:S01]  /*3b10*/  @!P2 IMAD.MOV R6, RZ, RZ, -R6 ;  /* 0x000000ffff06a224 */ /* 0x000fe200078e0a06 */
[----:B------:R-:W-:Y:S01]  /*3b20*/  SEL R13, R46, R13, !P3 ;  /* 0x0000000d2e0d7207 */ /* 0x000fe20005800000 */
[----:B------:R-:W-:Y:S01]  /*3b30*/  IMAD R8, R8, UR4, RZ ;  /* 0x0000000408087c24 */ /* 0x000fe2000f8e02ff */
[C---:B------:R-:W-:Y:S01]  /*3b40*/  SEL R14, R46.reuse, R14, !P3 ;  /* 0x0000000e2e0e7207 */ /* 0x040fe20005800000 */
[----:B------:R-:W-:Y:S01]  /*3b50*/  @!P6 IMAD.MOV R80, RZ, RZ, -R80 ;  /* 0x000000ffff50e224 */ /* 0x000fe200078e0a50 */
[----:B------:R-:W-:Y:S01]  /*3b60*/  SEL R47, R46, R47, !P3 ;  /* 0x0000002f2e2f7207 */ /* 0x000fe20005800000 */
[----:B------:R-:W-:Y:S01]  /*3b70*/  IMAD R215, R10, UR4, RZ ;  /* 0x000000040ad77c24 */ /* 0x000fe2000f8e02ff */
[C---:B------:R-:W-:Y:S01]  /*3b80*/  SEL R9, R46.reuse, R9, !P3 ;  /* 0x000000092e097207 */ /* 0x040fe20005800000 */
[----:B------:R-:W-:Y:S01]  /*3b90*/  IMAD R223, R13, UR4, RZ ;  /* 0x000000040ddf7c24 */ /* 0x000fe2000f8e02ff */
[----:B------:R-:W-:Y:S01]  /*3ba0*/  ISETP.GE.AND P5, PT, R83, RZ, PT ;  /* 0x000000ff5300720c */ /* 0x000fe20003fa6270 */
[----:B------:R-:W-:Y:S01]  /*3bb0*/  @!P1 IMAD.MOV R56, RZ, RZ, -R56 ;  /* 0x000000ffff389224 */ /* 0x000fe200078e0a38 */
[----:B------:R-:W-:Y:S01]  /*3bc0*/  SEL R16, R46, R16, !P3 ;  /* 0x000000102e107207 */ /* 0x000fe20005800000 */
[----:B------:R-:W-:Y:S01]  /*3bd0*/  IMAD R227, R14, UR4, RZ ;  /* 0x000000040ee37c24 */ /* 0x000fe2000f8e02ff */
[C---:B------:R-:W-:Y:S01]  /*3be0*/  SEL R20, R46.reuse, R20, !P3 ;  /* 0x000000142e147207 */ /* 0x040fe20005800000 */
[----:B------:R-:W-:Y:S01]  /*3bf0*/  @!P0 IMAD.MOV R66, RZ, RZ, -R66 ;  /* 0x000000ffff428224 */ /* 0x000fe200078e0a42 */
[----:B------:R-:W-:Y:S01]  /*3c00*/  SEL R5, R46, R43, !P3 ;  /* 0x0000002b2e057207 */ /* 0x000fe20005800000 */
[----:B------:R-:W-:Y:S01]  /*3c10*/  IMAD R47, R47, UR4, RZ ;  /* 0x000000042f2f7c24 */ /* 0x000fe2000f8e02ff */
[----:B------:R-:W-:Y:S01]  /*3c20*/  SHF.R.S32.HI R10, RZ, 0x1f, R7 ;  /* 0x0000001fff0a7819 */ /* 0x000fe20000011407 */
[----:B------:R-:W-:Y:S01]  /*3c30*/  IMAD R9, R9, UR4, RZ ;  /* 0x0000000409097c24 */ /* 0x000fe2000f8e02ff */
[----:B------:R-:W-:Y:S01]  /*3c40*/  IADD3 R13, P6, R7, UR8, RZ ;  /* 0x00000008070d7c10 */ /* 0x000fe2000ffde0ff */
[----:B------:R-:W-:Y:S01]  /*3c50*/  @!P4 IMAD.IADD R50, R50, 0x1, -R3 ;  /* 0x000000013232c824 */ /* 0x000fe200078e0a03 */
[----:B------:R-:W-:Y:S01]  /*3c60*/  SEL R43, R46, R6, !P3 ;  /* 0x000000062e2b7207 */ /* 0x000fe20005800000 */
[----:B------:R-:W-:Y:S01]  /*3c70*/  IMAD R49, R16, UR4, RZ ;  /* 0x0000000410317c24 */ /* 0x000fe2000f8e02ff */
[----:B------:R-:W-:Y:S01]  /*3c80*/  SHF.R.S32.HI R7, RZ, 0x1f, R8 ;  /* 0x0000001fff077819 */ /* 0x000fe20000011408 */
[----:B------:R-:W-:Y:S01]  /*3c90*/  IMAD R242, R20, UR4, RZ ;  /* 0x0000000414f27c24 */ /* 0x000fe2000f8e02ff */
[----:B------:R-:W-:Y:S01]  /*3ca0*/  IADD3 R14, P1, R8, UR8, RZ ;  /* 0x00000008080e7c10 */ /* 0x000fe2000ff3e0ff */
[----:B------:R-:W-:Y:S01]  /*3cb0*/  @!P5 IMAD.MOV R50, RZ, RZ, -R50 ;  /* 0x000000ffff32d224 */ /* 0x000fe200078e0a32 */
[----:B------:R-:W-:Y:S01]  /*3cc0*/  SEL R15, R46, R15, !P3 ;  /* 0x0000000f2e0f7207 */ /* 0x000fe20005800000 */
[----:B------:R-:W-:Y:S01]  /*3cd0*/  IMAD R43, R43, UR4, RZ ;  /* 0x000000042b2b7c24 */ /* 0x000fe2000f8e02ff */
[----:B------:R-:W-:Y:S01]  /*3ce0*/  IADD3 R6, P0, R0, UR6, RZ ;  /* 0x0000000600067c10 */ /* 0x000fe2000ff1e0ff */
[----:B------:R-:W-:Y:S01]  /*3cf0*/  IMAD R64, R5, UR4, RZ ;  /* 0x0000000405407c24 */ /* 0x000fe2000f8e02ff */
[----:B------:R-:W-:Y:S01]  /*3d00*/  ISETP.GE.AND P4, PT, R85, RZ, PT ;  /* 0x000000ff5500720c */ /* 0x000fe20003f86270 */
[----:B------:R-:W-:Y:S01]  /*3d10*/  IMAD R45, R15, UR4, RZ ;  /* 0x000000040f2d7c24 */ /* 0x000fe2000f8e02ff */
[----:B------:R-:W-:Y:S01]  /*3d20*/  SEL R3, R46, R11, !P3 ;  /* 0x0000000b2e037207 */ /* 0x000fe20005800000 */
[----:B------:R-:W-:Y:S01]  /*3d30*/  ULDC UR6, c[0x0][0x23c] ;  /* 0x00008f0000067ab9 */ /* 0x000fe20000000800 */
[----:B------:R-:W-:-:S02]  /*3d40*/  IADD3.X R8, R7, UR9, RZ, P1, !PT ;  /* 0x0000000907087c10 */ /* 0x000fc40008ffe4ff */
[----:B------:R-:W-:Y:S02]  /*3d50*/  CS2R R88, SRZ ;  /* 0x0000000000587805 */ /* 0x000fe4000001ff00 */
[C---:B------:R-:W-:Y:S01]  /*3d60*/  SEL R21, R46.reuse, R21, !P3 ;  /* 0x000000152e157207 */ /* 0x040fe20005800000 */
[----:B------:R-:W-:Y:S01]  /*3d70*/  IMAD R219, R3, UR4, RZ ;  /* 0x0000000403db7c24 */ /* 0x000fe2000f8e02ff */
[----:B------:R-:W-:Y:S02]  /*3d80*/  SEL R25, R46, R25, !P3 ;  /* 0x000000192e197207 */ /* 0x000fe40005800000 */
[----:B------:R-:W-:Y:S02]  /*3d90*/  CS2R R82, SRZ ;  /* 0x0000000000527805 */ /* 0x000fe4000001ff00 */
[----:B------:R-:W-:Y:S01]  /*3da0*/  LEA.HI.X.SX32 R11, R0, UR7, 0x1, P0 ;  /* 0x00000007000b7c11 */ /* 0x000fe200080f0eff */
[----:B------:R-:W-:Y:S01]  /*3db0*/  IMAD R244, R21, UR4, RZ ;  /* 0x0000000415f47c24 */ /* 0x000fe2000f8e02ff */
[----:B------:R-:W-:Y:S01]  /*3dc0*/  SHF.R.S32.HI R229, RZ, 0x1f, R47 ;  /* 0x0000001fffe57819 */ /* 0x000fe2000001142f */
[----:B------:R-:W-:Y:S01]  /*3dd0*/  IMAD R25, R25, UR4, RZ ;  /* 0x0000000419197c24 */ /* 0x000fe2000f8e02ff */
[----:B------:R-:W-:Y:S01]  /*3de0*/  IADD3 R16, P1, R47, UR8, RZ ;  /* 0x000000082f107c10 */ /* 0x000fe2000ff3e0ff */
[----:B------:R-:W-:Y:S01]  /*3df0*/  @!P4 IMAD.MOV R52, RZ, RZ, -R52 ;  /* 0x000000ffff34c224 */ /* 0x000fe200078e0a34 */
[----:B------:R-:W-:-:S02]  /*3e00*/  SHF.R.S32.HI R211, RZ, 0x1f, R9 ;  /* 0x0000001fffd37819 */ /* 0x000fc40000011409 */
[----:B------:R-:W-:Y:S02]  /*3e10*/  CS2R R84, SRZ ;  /* 0x0000000000547805 */ /* 0x000fe4000001ff00 */
[----:B------:R-:W-:Y:S02]  /*3e20*/  IADD3 R212, P0, R9, UR8, RZ ;  /* 0x0000000809d47c10 */ /* 0x000fe4000ff1e0ff */
[----:B------:R-:W-:Y:S02]  /*3e30*/  CS2R R86, SRZ ;  /* 0x0000000000567805 */ /* 0x000fe4000001ff00 */
[----:B------:R-:W-:Y:S01]  /*3e40*/  SHF.R.S32.HI R241, RZ, 0x1f, R242 ;  /* 0x0000001ffff17819 */ /* 0x000fe200000114f2 */
[----:B------:R-:W-:Y:S01]  /*3e50*/  USHF.L.U32 UR17, UR6, 0x6, URZ ;  /* 0x0000000606117899 */ /* 0x000fe2000800063f */
[----:B------:R-:W-:Y:S01]  /*3e60*/  IADD3.X R229, R229, UR9, RZ, P1, !PT ;  /* 0x00000009e5e57c10 */ /* 0x000fe20008ffe4ff */
[----:B------:R-:W-:Y:S01]  /*3e70*/  UMOV UR7, 0x80000020 ;  /* 0x8000002000077882 */ /* 0x000fe20000000000 */
[----:B------:R-:W-:-:S02]  /*3e80*/  IADD3.X R211, R211, UR9, RZ, P0, !PT ;  /* 0x00000009d3d37c10 */ /* 0x000fc400087fe4ff */
[----:B------:R-:W-:Y:S02]  /*3e90*/  IADD3 R242, P1, R242, UR8, RZ ;  /* 0x00000008f2f27c10 */ /* 0x000fe4000ff3e0ff */
[----:B------:R-:W-:Y:S02]  /*3ea0*/  SEL R26, R46, R26, !P3 ;  /* 0x0000001a2e1a7207 */ /* 0x000fe40005800000 */
[----:B------:R-:W-:Y:S02]  /*3eb0*/  SHF.R.S32.HI R213, RZ, 0x1f, R215 ;  /* 0x0000001fffd57819 */ /* 0x000fe400000114d7 */
[----:B------:R-:W-:Y:S01]  /*3ec0*/  SHF.R.S32.HI R231, RZ, 0x1f, R45 ;  /* 0x0000001fffe77819 */ /* 0x000fe2000001142d */
[----:B------:R-:W-:Y:S01]  /*3ed0*/  IMAD R26, R26, UR4, RZ ;  /* 0x000000041a1a7c24 */ /* 0x000fe2000f8e02ff */
[----:B------:R-:W-:Y:S02]  /*3ee0*/  IADD3 R9, P0, R45, UR8, RZ ;  /* 0x000000082d097c10 */ /* 0x000fe4000ff1e0ff */
[----:B------:R-:W-:-:S02]  /*3ef0*/  SEL R17, R46, R17, !P3 ;  /* 0x000000112e117207 */ /* 0x000fc40005800000 */
[C---:B------:R-:W-:Y:S02]  /*3f00*/  SEL R48, R46.reuse, R48, !P3 ;  /* 0x000000302e307207 */ /* 0x040fe40005800000 */
[----:B------:R-:W-:Y:S01]  /*3f10*/  IADD3 R215, P5, R215, UR8, RZ ;  /* 0x00000008d7d77c10 */ /* 0x000fe2000ffbe0ff */
[----:B------:R-:W-:Y:S01]  /*3f20*/  IMAD R236, R17, UR4, RZ ;  /* 0x0000000411ec7c24 */ /* 0x000fe2000f8e02ff */
[----:B------:R-:W-:Y:S01]  /*3f30*/  SEL R44, R46, R44, !P3 ;  /* 0x0000002c2e2c7207 */ /* 0x000fe20005800000 */
[----:B------:R-:W-:Y:S01]  /*3f40*/  IMAD R48, R48, UR4, RZ ;  /* 0x0000000430307c24 */ /* 0x000fe2000f8e02ff */
[----:B------:R-:W-:Y:S02]  /*3f50*/  IADD3.X R241, R241, UR9, RZ, P1, !PT ;  /* 0x00000009f1f17c10 */ /* 0x000fe40008ffe4ff */
[----:B------:R-:W-:Y:S01]  /*3f60*/  SHF.R.S32.HI R243, RZ, 0x1f, R244 ;  /* 0x0000001ffff37819 */ /* 0x000fe200000114f4 */
[----:B------:R-:W-:Y:S01]  /*3f70*/  IMAD R44, R44, UR4, RZ ;  /* 0x000000042c2c7c24 */ /* 0x000fe2000f8e02ff */
[----:B------:R-:W-:-:S02]  /*3f80*/  IADD3.X R231, R231, UR9, RZ, P0, !PT ;  /* 0x00000009e7e77c10 */ /* 0x000fc400087fe4ff */
[----:B------:R-:W-:Y:S02]  /*3f90*/  IADD3 R154, P1, R25, UR8, RZ ;  /* 0x00000008199a7c10 */ /* 0x000fe4000ff3e0ff */
[----:B------:R-:W-:Y:S02]  /*3fa0*/  IADD3.X R213, R213, UR9, RZ, P5, !PT ;  /* 0x00000009d5d57c10 */ /* 0x000fe4000affe4ff */
[----:B------:R-:W-:Y:S01]  /*3fb0*/  IADD3 R244, P0, R244, UR8, RZ ;  /* 0x00000008f4f47c10 */ /* 0x000fe2000ff1e0ff */
[----:B------:R0:W-:Y:S01]  /*3fc0*/  STL [R1+0x4], R154 ;  /* 0x0000049a01007387 */ /* 0x0001e20000100800 */
[----:B------:R-:W-:Y:S02]  /*3fd0*/  SEL R27, R46, R27, !P3 ;  /* 0x0000001b2e1b7207 */ /* 0x000fe40005800000 */
[----:B------:R-:W-:Y:S02]  /*3fe0*/  SHF.R.S32.HI R217, RZ, 0x1f, R219 ;  /* 0x0000001fffd97819 */ /* 0x000fe400000114db */
[----:B------:R-:W-:Y:S01]  /*3ff0*/  SHF.R.S32.HI R233, RZ, 0x1f, R49 ;  /* 0x0000001fffe97819 */ /* 0x000fe20000011431 */
[----:B------:R-:W-:Y:S01]  /*4000*/  IMAD R27, R27, UR4, RZ ;  /* 0x000000041b1b7c24 */ /* 0x000fe2000f8e02ff */
[----:B------:R-:W-:-:S02]  /*4010*/  IADD3 R7, P5, R49, UR8, RZ ;  /* 0x0000000831077c10 */ /* 0x000fc4000ffbe0ff */
[C---:B------:R-:W-:Y:S02]  /*4020*/  SEL R18, R46.reuse, R18, !P3 ;  /* 0x000000122e127207 */ /* 0x040fe40005800000 */
[----:B------:R-:W-:Y:S02]  /*4030*/  SEL R22, R46, R22, !P3 ;  /* 0x000000162e167207 */ /* 0x000fe40005800000 */
[----:B------:R-:W-:Y:S01]  /*4040*/  IADD3 R219, P4, R219, UR8, RZ ;  /* 0x00000008dbdb7c10 */ /* 0x000fe2000ff9e0ff */
[----:B------:R-:W-:Y:S01]  /*4050*/  IMAD R238, R18, UR4, RZ ;  /* 0x0000000412ee7c24 */ /* 0x000fe2000f8e02ff */
[----:B------:R-:W-:Y:S01]  /*4060*/  IADD3.X R243, R243, UR9, RZ, P0, !PT ;  /* 0x00000009f3f37c10 */ /* 0x000fe200087fe4ff */
[----:B------:R-:W-:Y:S01]  /*4070*/  IMAD R22, R22, UR4, RZ ;  /* 0x0000000416167c24 */ /* 0x000fe2000f8e02ff */
[----:B------:R-:W-:Y:S02]  /*4080*/  IADD3.X R233, R233, UR9, RZ, P5, !PT ;  /* 0x00000009e9e97c10 */ /* 0x000fe4000affe4ff */
[----:B0-----:R-:W-:-:S02]  /*4090*/  IADD3 R154, P0, R26, UR8, RZ ;  /* 0x000000081a9a7c10 */ /* 0x001fc4000ff1e0ff */
[C---:B------:R-:W-:Y:S02]  /*40a0*/  SEL R19, R46.reuse, R19, !P3 ;  /* 0x000000132e137207 */ /* 0x040fe40005800000 */
[C---:B------:R-:W-:Y:S01]  /*40b0*/  SEL R23, R46.reuse, R23, !P3 ;  /* 0x000000172e177207 */ /* 0x040fe20005800000 */
[----:B------:R0:W-:Y:S01]  /*40c0*/  STL [R1+0xc], R154 ;  /* 0x00000c9a01007387 */ /* 0x0001e20000100800 */
[C---:B------:R-:W-:Y:S01]  /*40d0*/  SEL R24, R46.reuse, R24, !P3 ;  /* 0x000000182e187207 */ /* 0x040fe20005800000 */
[----:B------:R-:W-:Y:S01]  /*40e0*/  IMAD R240, R19, UR4, RZ ;  /* 0x0000000413f07c24 */ /* 0x000fe2000f8e02ff */
[C---:B------:R-:W-:Y:S01]  /*40f0*/  SEL R28, R46.reuse, R28, !P3 ;  /* 0x0000001c2e1c7207 */ /* 0x040fe20005800000 */
[----:B------:R-:W-:Y:S01]  /*4100*/  IMAD R23, R23, UR4, RZ ;  /* 0x0000000417177c24 */ /* 0x000fe2000f8e02ff */
[----:B------:R-:W-:Y:S01]  /*4110*/  SEL R29, R46, R29, !P3 ;  /* 0x0000001d2e1d7207 */ /* 0x000fe20005800000 */
[----:B------:R-:W-:Y:S01]  /*4120*/  IMAD R24, R24, UR4, RZ ;  /* 0x0000000418187c24 */ /* 0x000fe2000f8e02ff */
[----:B------:R-:W-:Y:S01]  /*4130*/  SEL R30, R46, R30, !P3 ;  /* 0x0000001e2e1e7207 */ /* 0x000fe20005800000 */
[----:B------:R-:W-:Y:S01]  /*4140*/  IMAD R28, R28, UR4, RZ ;  /* 0x000000041c1c7c24 */ /* 0x000fe2000f8e02ff */
[C---:B------:R-:W-:Y:S01]  /*4150*/  SEL R31, R46.reuse, R31, !P3 ;  /* 0x0000001f2e1f7207 */ /* 0x040fe20005800000 */
        /* <DEDUP_REMOVED lines=69> */
[----:B------:R-:W-:Y:S01]  /*45b0*/  SHF.R.S32.HI R235, RZ, 0x1f, R236 ;  /* 0x0000001fffeb7819 */ /* 0x000fe200000114ec */
[----:B------:R-:W-:Y:S01]  /*45c0*/  IMAD R56, R56, UR4, RZ ;  /* 0x0000000438387c24 */ /* 0x000fe2000f8e02ff */
[----:B------:R-:W-:Y:S01]  /*45d0*/  IADD3.X R217, R217, UR9, RZ, P4, !PT ;  /* 0x00000009d9d97c10 */ /* 0x000fe2000a7fe4ff */
[----:B------:R-:W-:Y:S01]  /*45e0*/  IMAD R66, R66, UR4, RZ ;  /* 0x0000000442427c24 */ /* 0x000fe2000f8e02ff */
[----:B------:R-:W-:-:S02]  /*45f0*/  SHF.R.S32.HI R245, RZ, 0x1f, R48 ;  /* 0x0000001ffff57819 */ /* 0x000fc40000011430 */
[----:B------:R-:W-:Y:S02]  /*4600*/  CS2R R68, SRZ ;  /* 0x0000000000447805 */ /* 0x000fe4000001ff00 */
[----:B------:R-:W-:Y:S02]  /*4610*/  IADD3 R246, P5, R48, UR8, RZ ;  /* 0x0000000830f67c10 */ /* 0x000fe4000ffbe0ff */
[----:B------:R-:W-:Y:S02]  /*4620*/  CS2R R48, SRZ ;  /* 0x0000000000307805 */ /* 0x000fe4000001ff00 */
[----:B------:R-:W-:Y:S02]  /*4630*/  SEL R46, R46, R80, !P3 ;  /* 0x000000502e2e7207 */ /* 0x000fe40005800000 */
[----:B------:R-:W-:Y:S02]  /*4640*/  CS2R R70, SRZ ;  /* 0x0000000000467805 */ /* 0x000fe4000001ff00 */
[----:B------:R-:W-:-:S02]  /*4650*/  SHF.R.S32.HI R221, RZ, 0x1f, R223 ;  /* 0x0000001fffdd7819 */ /* 0x000fc400000114df */
[----:B------:R-:W-:Y:S02]  /*4660*/  CS2R R72, SRZ ;  /* 0x0000000000487805 */ /* 0x000fe4000001ff00 */
[----:B------:R-:W-:Y:S01]  /*4670*/  IADD3 R236, P4, R236, UR8, RZ ;  /* 0x00000008ecec7c10 */ /* 0x000fe2000ff9e0ff */
[----:B------:R-:W-:Y:S01]  /*4680*/  IMAD R17, R46, UR4, RZ ;  /* 0x000000042e117c24 */ /* 0x000fe2000f8e02ff */
[----:B------:R-:W-:Y:S01]  /*4690*/  SHF.R.S32.HI R15, RZ, 0x1f, R44 ;  /* 0x0000001fff0f7819 */ /* 0x000fe2000001142c */
[----:B------:R-:W-:Y:S01]  /*46a0*/  UIADD3 UR4, UR12, 0x2000, URZ ;  /* 0x000020000c047890 */ /* 0x000fe2000fffe03f */
[----:B------:R-:W-:Y:S02]  /*46b0*/  IADD3 R0, P2, R44, UR8, RZ ;  /* 0x000000082c007c10 */ /* 0x000fe4000ff5e0ff */
[----:B------:R-:W-:Y:S02]  /*46c0*/  CS2R R44, SRZ ;  /* 0x00000000002c7805 */ /* 0x000fe4000001ff00 */
[----:B------:R-:W-:Y:S01]  /*46d0*/  IADD3 R223, P3, R223, UR8, RZ ;  /* 0x00000008dfdf7c10 */ /* 0x000fe2000ff7e0ff */
[----:B------:R-:W-:Y:S01]  /*46e0*/  USHF.R.U32.HI UR4, URZ, 0x4, UR4 ;  /* 0x000000043f047899 */ /* 0x000fe20008011604 */
[----:B------:R-:W-:-:S02]  /*46f0*/  IADD3.X R245, R245, UR9, RZ, P5, !PT ;  /* 0x00000009f5f57c10 */ /* 0x000fc4000affe4ff */
[----:B------:R-:W-:Y:S02]  /*4700*/  CS2R R46, SRZ ;  /* 0x00000000002e7805 */ /* 0x000fe4000001ff00 */
[----:B------:R-:W-:Y:S01]  /*4710*/  IADD3.X R235, R235, UR9, RZ, P4, !PT ;  /* 0x00000009ebeb7c10 */ /* 0x000fe2000a7fe4ff */
[----:B------:R-:W-:Y:S01]  /*4720*/  USGXT.U32 UR4, UR4, 0xe ;  /* 0x0000000e0404789a */ /* 0x000fe20008000000 */
[----:B0-----:R-:W-:Y:S02]  /*4730*/  IADD3 R154, P5, R27, UR8, RZ ;  /* 0x000000081b9a7c10 */ /* 0x001fe4000ffbe0ff */
[----:B------:R-:W-:Y:S02]  /*4740*/  CS2R R74, SRZ ;  /* 0x00000000004a7805 */ /* 0x000fe4000001ff00 */
[----:B------:R-:W-:Y:S02]  /*4750*/  IADD3.X R15, R15, UR9, RZ, P2, !PT ;  /* 0x000000090f0f7c10 */ /* 0x000fe400097fe4ff */
[----:B------:R-:W-:-:S02]  /*4760*/  CS2R R76, SRZ ;  /* 0x00000000004c7805 */ /* 0x000fc4000001ff00 */
[----:B------:R-:W-:Y:S01]  /*4770*/  SHF.R.S32.HI R225, RZ, 0x1f, R227 ;  /* 0x0000001fffe17819 */ /* 0x000fe200000114e3 */
[----:B------:R0:W-:Y:S01]  /*4780*/  STL [R1+0x14], R154 ;  /* 0x0000149a01007387 */ /* 0x0001e20000100800 */
[----:B------:R-:W-:Y:S02]  /*4790*/  SHF.R.S32.HI R237, RZ, 0x1f, R238 ;  /* 0x0000001fffed7819 */ /* 0x000fe400000114ee */
[----:B------:R-:W-:Y:S02]  /*47a0*/  CS2R R78, SRZ ;  /* 0x00000000004e7805 */ /* 0x000fe4000001ff00 */
[----:B------:R-:W-:Y:S02]  /*47b0*/  IADD3.X R221, R221, UR9, RZ, P3, !PT ;  /* 0x00000009dddd7c10 */ /* 0x000fe40009ffe4ff */
[----:B------:R-:W-:Y:S02]  /*47c0*/  CS2R R80, SRZ ;  /* 0x0000000000507805 */ /* 0x000fe4000001ff00 */
[----:B------:R-:W-:Y:S01]  /*47d0*/  SHF.R.S32.HI R247, RZ, 0x1f, R22 ;  /* 0x0000001ffff77819 */ /* 0x000fe20000011416 */
[----:B------:R-:W-:Y:S01]  /*47e0*/  UIADD3.64 UR10, UR4, -UR10, URZ ;  /* 0x8000000a040a7297 */ /* 0x000fe2000fffe03f */
[----:B------:R-:W-:-:S02]  /*47f0*/  IADD3 R248, P4, R22, UR8, RZ ;  /* 0x0000000816f87c10 */ /* 0x000fc4000ff9e0ff */
[----:B------:R-:W-:Y:S02]  /*4800*/  IADD3 R227, P2, R227, UR8, RZ ;  /* 0x00000008e3e37c10 */ /* 0x000fe4000ff5e0ff */
[----:B------:R-:W-:Y:S02]  /*4810*/  IADD3 R238, P3, R238, UR8, RZ ;  /* 0x00000008eeee7c10 */ /* 0x000fe4000ff7e0ff */
[----:B------:R-:W-:Y:S02]  /*4820*/  IADD3.X R247, R247, UR9, RZ, P4, !PT ;  /* 0x00000009f7f77c10 */ /* 0x000fe4000a7fe4ff */
[----:B------:R-:W-:Y:S02]  /*4830*/  SHF.R.S32.HI R239, RZ, 0x1f, R240 ;  /* 0x0000001fffef7819 */ /* 0x000fe400000114f0 */
[----:B------:R-:W-:Y:S02]  /*4840*/  IADD3.X R225, R225, UR9, RZ, P2, !PT ;  /* 0x00000009e1e17c10 */ /* 0x000fe400097fe4ff */
[----:B------:R-:W-:-:S02]  /*4850*/  IADD3.X R237, R237, UR9, RZ, P3, !PT ;  /* 0x00000009eded7c10 */ /* 0x000fc40009ffe4ff */
[----:B0-----:R-:W-:Y:S02]  /*4860*/  IADD3 R154, P4, R28, UR8, RZ ;  /* 0x000000081c9a7c10 */ /* 0x001fe4000ff9e0ff */
[----:B------:R-:W-:Y:S02]  /*4870*/  IADD3 R240, P2, R240, UR8, RZ ;  /* 0x00000008f0f07c10 */ /* 0x000fe4000ff5e0ff */
[----:B------:R-:W-:Y:S01]  /*4880*/  SHF.R.S32.HI R249, RZ, 0x1f, R23 ;  /* 0x0000001ffff97819 */ /* 0x000fe20000011417 */
[----:B------:R0:W-:Y:S01]  /*4890*/  STL [R1+0x1c], R154 ;  /* 0x00001c9a01007387 */ /* 0x0001e20000100800 */
[----:B------:R-:W-:Y:S02]  /*48a0*/  IADD3 R250, P3, R23, UR8, RZ ;  /* 0x0000000817fa7c10 */ /* 0x000fe4000ff7e0ff */
[----:B------:R-:W-:Y:S02]  /*48b0*/  IADD3.X R239, R239, UR9, RZ, P2, !PT ;  /* 0x00000009efef7c10 */ /* 0x000fe400097fe4ff */
[----:B------:R-:W-:-:S02]  /*48c0*/  IADD3.X R249, R249, UR9, RZ, P3, !PT ;  /* 0x00000009f9f97c10 */ /* 0x000fc40009ffe4ff */
[----:B------:R-:W-:Y:S02]  /*48d0*/  SHF.R.S32.HI R251, RZ, 0x1f, R24 ;  /* 0x0000001ffffb7819 */ /* 0x000fe40000011418 */
[----:B------:R-:W-:Y:S02]  /*48e0*/  IADD3 R252, P2, R24, UR8, RZ ;  /* 0x0000000818fc7c10 */ /* 0x000fe4000ff5e0ff */
[----:B0-----:R-:W-:Y:S02]  /*48f0*/  IADD3 R154, P3, R50, UR8, RZ ;  /* 0x00000008329a7c10 */ /* 0x001fe4000ff7e0ff */
[----:B------:R-:W-:Y:S02]  /*4900*/  SHF.R.S32.HI R22, RZ, 0x1f, R25 ;  /* 0x0000001fff167819 */ /* 0x000fe40000011419 */
[----:B------:R-:W-:Y:S01]  /*4910*/  IADD3.X R251, R251, UR9, RZ, P2, !PT ;  /* 0x00000009fbfb7c10 */ /* 0x000fe200097fe4ff */
[----:B------:R0:W-:Y:S01]  /*4920*/  STL [R1+0x24], R154 ;  /* 0x0000249a01007387 */ /* 0x0001e20000100800 */
[----:B------:R-:W-:-:S02]  /*4930*/  IADD3 R155, P2, R29, UR8, RZ ;  /* 0x000000081d9b7c10 */ /* 0x000fc4000ff5e0ff */
[----:B------:R-:W-:Y:S02]  /*4940*/  SHF.R.S32.HI R23, RZ, 0x1f, R26 ;  /* 0x0000001fff177819 */ /* 0x000fe4000001141a */
[----:B------:R-:W-:Y:S01]  /*4950*/  SHF.R.S32.HI R24, RZ, 0x1f, R27 ;  /* 0x0000001fff187819 */ /* 0x000fe2000001141b */
[----:B------:R1:W-:Y:S01]  /*4960*/  STL [R1+0x2c], R155 ;  /* 0x00002c9b01007387 */ /* 0x0003e20000100800 */
[----:B------:R-:W-:Y:S02]  /*4970*/  SHF.R.S32.HI R25, RZ, 0x1f, R28 ;  /* 0x0000001fff197819 */ /* 0x000fe4000001141c */
[----:B------:R-:W-:Y:S02]  /*4980*/  SHF.R.S32.HI R26, RZ, 0x1f, R50 ;  /* 0x0000001fff1a7819 */ /* 0x000fe40000011432 */
[----:B0-----:R-:W-:Y:S02]  /*4990*/  IADD3.X R154, R22, UR9, RZ, P1, !PT ;  /* 0x00000009169a7c10 */ /* 0x001fe40008ffe4ff */
[----:B------:R-:W-:-:S02]  /*49a0*/  SHF.R.S32.HI R27, RZ, 0x1f, R29 ;  /* 0x0000001fff1b7819 */ /* 0x000fc4000001141d */
[----:B------:R-:W-:Y:S01]  /*49b0*/  SHF.R.S32.HI R28, RZ, 0x1f, R30 ;  /* 0x0000001fff1c7819 */ /* 0x000fe2000001141e */
[----:B------:R0:W-:Y:S01]  /*49c0*/  STL [R1], R154 ;  /* 0x0000009a01007387 */ /* 0x0001e20000100800 */
[----:B-1----:R-:W-:Y:S02]  /*49d0*/  IADD3 R155, P1, R30, UR8, RZ ;  /* 0x000000081e9b7c10 */ /* 0x002fe4000ff3e0ff */
[----:B------:R-:W-:Y:S02]  /*49e0*/  SHF.R.S32.HI R22, RZ, 0x1f, R31 ;  /* 0x0000001fff167819 */ /* 0x000fe4000001141f */
[----:B------:R-:W-:Y:S01]  /*49f0*/  IADD3.X R10, R10, UR9, RZ, P6, !PT ;  /* 0x000000090a0a7c10 */ /* 0x000fe2000b7fe4ff */
[----:B------:R1:W-:Y:S01]  /*4a00*/  STL [R1+0x34], R155 ;  /* 0x0000349b01007387 */ /* 0x0003e20000100800 */
[----:B------:R-:W-:Y:S02]  /*4a10*/  SHF.R.S32.HI R12, RZ, 0x6, R12 ;  /* 0x00000006ff0c7819 */ /* 0x000fe4000001140c */
[----:B0-----:R-:W-:-:S02]  /*4a20*/  IADD3.X R154, R23, UR9, RZ, P0, !PT ;  /* 0x00000009179a7c10 */ /* 0x001fc400087fe4ff */
[----:B------:R-:W-:-:S03]  /*4a30*/  SHF.R.S32.HI R23, RZ, 0x1f, R32 ;  /* 0x0000001fff177819 */ /* 0x000fc60000011420 */
[----:B------:R0:W-:Y:S01]  /*4a40*/  STL [R1+0x8], R154 ;  /* 0x0000089a01007387 */ /* 0x0001e20000100800 */
[----:B-1----:R-:W-:Y:S02]  /*4a50*/  IADD3 R155, P0, R31, UR8, RZ ;  /* 0x000000081f9b7c10 */ /* 0x002fe4000ff1e0ff */
[----:B------:R-:W-:-:S03]  /*4a60*/  CS2R R30, SRZ ;  /* 0x00000000001e7805 */ /* 0x000fc6000001ff00 */
[----:B------:R1:W-:Y:S01]  /*4a70*/  STL [R1+0x3c], R155 ;  /* 0x00003c9b01007387 */ /* 0x0003e20000100800 */
[----:B0-----:R-:W-:Y:S02]  /*4a80*/  IADD3.X R154, R24, UR9, RZ, P5, !PT ;  /* 0x00000009189a7c10 */ /* 0x001fe4000affe4ff */
[----:B------:R-:W-:-:S03]  /*4a90*/  SHF.R.S32.HI R24, RZ, 0x1f, R33 ;  /* 0x0000001fff187819 */ /* 0x000fc60000011421 */
[----:B------:R0:W-:Y:S01]  /*4aa0*/  STL [R1+0x10], R154 ;  /* 0x0000109a01007387 */ /* 0x0001e20000100800 */
[----:B-1----:R-:W-:-:S05]  /*4ab0*/  IADD3 R155, P5, R32, UR8, RZ ;  /* 0x00000008209b7c10 */ /* 0x002fca000ffbe0ff */
[----:B------:R1:W-:Y:S01]  /*4ac0*/  STL [R1+0x44], R155 ;  /* 0x0000449b01007387 */ /* 0x0003e20000100800 */
[----:B0-----:R-:W-:Y:S02]  /*4ad0*/  IADD3.X R154, R25, UR9, RZ, P4, !PT ;  /* 0x00000009199a7c10 */ /* 0x001fe4000a7fe4ff */
        /* <DEDUP_REMOVED lines=154> */
[----:B0-----:R-:W-:-:S05]  /*5480*/  IADD3.X R154, R25, UR9, RZ, P0, !PT ;  /* 0x00000009199a7c10 */ /* 0x001fca00087fe4ff */
[----:B------:R0:W-:Y:S01]  /*5490*/  STL [R1+0xf8], R154 ;  /* 0x0000f89a01007387 */ /* 0x0001e20000100800 */
[----:B-1----:R-:W-:Y:S02]  /*54a0*/  IADD3 R155, P0, R21, UR8, RZ ;  /* 0x00000008159b7c10 */ /* 0x002fe4000ff1e0ff */
[----:B------:R-:W-:-:S03]  /*54b0*/  SHF.R.S32.HI R21, RZ, 0x1f, R20 ;  /* 0x0000001fff157819 */ /* 0x000fc60000011414 */
[----:B------:R1:W-:Y:S01]  /*54c0*/  STL [R1+0x12c], R155 ;  /* 0x00012c9b01007387 */ /* 0x0003e20000100800 */
[----:B0-----:R-:W-:-:S05]  /*54d0*/  IADD3.X R154, R26, UR9, RZ, P5, !PT ;  /* 0x000000091a9a7c10 */ /* 0x001fca000affe4ff */
[----:B------:R0:W-:Y:S01]  /*54e0*/  STL [R1+0x100], R154 ;  /* 0x0001009a01007387 */ /* 0x0001e20000100800 */
[----:B-1----:R-:W-:Y:S02]  /*54f0*/  IADD3 R155, P5, R20, UR8, RZ ;  /* 0x00000008149b7c10 */ /* 0x002fe4000ffbe0ff */
[----:B------:R-:W-:Y:S02]  /*5500*/  SHF.R.S32.HI R20, RZ, 0x1f, R19 ;  /* 0x0000001fff147819 */ /* 0x000fe40000011413 */
[----:B------:R-:W-:Y:S01]  /*5510*/  IADD3.X R21, R21, UR9, RZ, P5, !PT ;  /* 0x0000000915157c10 */ /* 0x000fe2000affe4ff */
[----:B------:R1:W-:Y:S01]  /*5520*/  STL [R1+0x134], R155 ;  /* 0x0001349b01007387 */ /* 0x0003e20000100800 */
[----:B0-----:R-:W-:Y:S02]  /*5530*/  IADD3.X R154, R27, UR9, RZ, P4, !PT ;  /* 0x000000091b9a7c10 */ /* 0x001fe4000a7fe4ff */
[----:B------:R-:W-:-:S03]  /*5540*/  CS2R R26, SRZ ;  /* 0x00000000001a7805 */ /* 0x000fc6000001ff00 */
        /* <DEDUP_REMOVED lines=9> */
[----:B------:R-:W-:-:S03]  /*55e0*/  SHF.R.S32.HI R18, RZ, 0x1f, R5 ;  /* 0x0000001fff127819 */ /* 0x000fc60000011405 */
[----:B------:R-:W-:Y:S01]  /*55f0*/  STL [R1+0x144], R155 ;  /* 0x0001449b01007387 */ /* 0x000fe20000100800 */
[----:B0-----:R-:W-:Y:S02]  /*5600*/  IADD3.X R154, R22, UR9, RZ, P2, !PT ;  /* 0x00000009169a7c10 */ /* 0x001fe400097fe4ff */
[----:B------:R-:W-:Y:S02]  /*5610*/  IADD3 R22, P2, R5, UR8, RZ ;  /* 0x0000000805167c10 */ /* 0x000fe4000ff5e0ff */
[----:B------:R-:W-:Y:S01]  /*5620*/  SHF.R.S32.HI R5, RZ, 0x1f, R3 ;  /* 0x0000001fff057819 */ /* 0x000fe20000011403 */
[----:B------:R0:W-:Y:S01]  /*5630*/  STL [R1+0x118], R154 ;  /* 0x0001189a01007387 */ /* 0x0001e20000100800 */
[----:B------:R-:W-:-:S03]  /*5640*/  IADD3.X R18, R18, UR9, RZ, P2, !PT ;  /* 0x0000000912127c10 */ /* 0x000fc600097fe4ff */
[----:B------:R1:W-:Y:S01]  /*5650*/  STL [R1+0x14c], R22 ;  /* 0x00014c1601007387 */ /* 0x0003e20000100800 */
[----:B0-----:R-:W-:Y:S02]  /*5660*/  IADD3.X R154, R23, UR9, RZ, P1, !PT ;  /* 0x00000009179a7c10 */ /* 0x001fe40008ffe4ff */
[----:B------:R-:W-:Y:S02]  /*5670*/  IADD3 R23, P1, R3, UR8, RZ ;  /* 0x0000000803177c10 */ /* 0x000fe4000ff3e0ff */
[----:B-1----:R-:W-:Y:S01]  /*5680*/  IADD3.X R22, R24, UR9, RZ, P0, !PT ;  /* 0x0000000918167c10 */ /* 0x002fe200087fe4ff */
[----:B------:R-:W-:Y:S01]  /*5690*/  STL [R1+0x120], R154 ;  /* 0x0001209a01007387 */ /* 0x000fe20000100800 */
[----:B------:R-:W-:Y:S01]  /*56a0*/  IADD3 R3, P0, R17, UR8, RZ ;  /* 0x0000000811037c10 */ /* 0x000fe2000ff1e0ff */
[----:B------:R-:W-:Y:S01]  /*56b0*/  UIADD3 UR8, UP0, UR13, 0x2, URZ ;  /* 0x000000020d087890 */ /* 0x000fe2000ff1e03f */
[----:B------:R-:W-:Y:S01]  /*56c0*/  IADD3.X R5, R5, UR9, RZ, P1, !PT ;  /* 0x0000000905057c10 */ /* 0x000fe20008ffe4ff */
[----:B------:R-:W-:Y:S01]  /*56d0*/  STL [R1+0x154], R23 ;  /* 0x0001541701007387 */ /* 0x000fe20000100800 */
[----:B------:R-:W-:-:S03]  /*56e0*/  CS2R R24, SRZ ;  /* 0x0000000000187805 */ /* 0x000fc6000001ff00 */
[----:B------:R-:W-:Y:S04]  /*56f0*/  STL [R1+0x128], R22 ;  /* 0x0001281601007387 */ /* 0x000fe80000100800 */
[----:B------:R0:W-:Y:S04]  /*5700*/  STL [R1+0x15c], R3 ;  /* 0x00015c0301007387 */ /* 0x0001e80000100800 */
[----:B------:R-:W-:Y:S04]  /*5710*/  STL [R1+0x130], R21 ;  /* 0x0001301501007387 */ /* 0x000fe80000100800 */
[----:B------:R-:W-:Y:S01]  /*5720*/  STL [R1+0x138], R20 ;  /* 0x0001381401007387 */ /* 0x000fe20000100800 */
[----:B0-----:R-:W-:-:S05]  /*5730*/  IADD3.X R3, R19, UR9, RZ, P3, !PT ;  /* 0x0000000913037c10 */ /* 0x001fca0009ffe4ff */
[----:B------:R0:W-:Y:S04]  /*5740*/  STL [R1+0x140], R3 ;  /* 0x0001400301007387 */ /* 0x0001e80000100800 */
[----:B------:R-:W-:Y:S04]  /*5750*/  STL [R1+0x148], R18 ;  /* 0x0001481201007387 */ /* 0x000fe80000100800 */
[----:B------:R1:W-:Y:S01]  /*5760*/  STL [R1+0x150], R5 ;  /* 0x0001500501007387 */ /* 0x0003e20000100800 */
[----:B0-----:R-:W-:Y:S01]  /*5770*/  LEA.HI.X.SX32 R3, R17, UR9, 0x1, P0 ;  /* 0x0000000911037c11 */ /* 0x001fe200080f0eff */
[----:B------:R-:W-:-:S04]  /*5780*/  UIADD3.X UR9, UR5, -0x7fffffe0, URZ, UP0, !UPT ;  /* 0x8000002005097890 */ /* 0x000fc800087fe43f */
[----:B------:R0:W-:Y:S01]  /*5790*/  STL [R1+0x158], R3 ;  /* 0x0001580301007387 */ /* 0x0001e20000100800 */
[----:B------:R-:W-:Y:S01]  /*57a0*/  UIADD3.64 UR20, UR8, 0xfe, URZ ;  /* 0x000000fe08147897 */ /* 0x000fe2000fffe03f */
[C---:B-1----:R-:W-:Y:S01]  /*57b0*/  LOP3.LUT R5, R153.reuse, 0x3f, RZ, 0xc0, !PT ;  /* 0x0000003f99057812 */ /* 0x042fe200078ec0ff */
[----:B------:R-:W-:Y:S01]  /*57c0*/  UIADD3.64 UR24, UR8, 0x100, URZ ;  /* 0x0000010008187897 */ /* 0x000fe2000fffe03f */
[----:B0-----:R-:W-:-:S05]  /*57d0*/  IMAD.SHL.U32 R3, R153, 0x8, RZ ;  /* 0x0000000899037824 */ /* 0x001fca00078e00ff */
[----:B------:R0:W-:Y:S02]  /*57e0*/  STL [R1+0x174], R3 ;  /* 0x0001740301007387 */ /* 0x0001e40000100800 */
[----:B0-----:R-:W-:-:S05]  /*57f0*/  LOP3.LUT R3, R3, 0x30, RZ, 0xc0, !PT ;  /* 0x0000003003037812 */ /* 0x001fca00078ec0ff */
[----:B------:R-:W-:Y:S02]  /*5800*/  IMAD R17, R152, 0x40, R3 ;  /* 0x0000004098117824 */ /* 0x000fe400078e0203 */
[----:B------:R-:W-:Y:S01]  /*5810*/  IMAD R3, R5, UR6, RZ ;  /* 0x0000000605037c24 */ /* 0x000fe2000f8e02ff */
[----:B------:R-:W-:Y:S02]  /*5820*/  UMOV UR6, UR4 ;  /* 0x0000000400067c82 */ /* 0x000fe40008000000 */
[C---:B------:R-:W-:Y:S01]  /*5830*/  LOP3.LUT R19, R17.reuse, 0x10, RZ, 0x3c, !PT ;  /* 0x0000001011137812 */ /* 0x040fe200078e3cff */
[----:B------:R0:W-:Y:S01]  /*5840*/  STL [R1+0x160], R17 ;  /* 0x0001601101007387 */ /* 0x0001e20000100800 */
[C---:B------:R-:W-:Y:S02]  /*5850*/  LOP3.LUT R18, R17.reuse, 0x20, RZ, 0x3c, !PT ;  /* 0x0000002011127812 */ /* 0x040fe400078e3cff */
[----:B------:R-:W-:Y:S01]  /*5860*/  SHF.R.S32.HI R20, RZ, 0x1f, R3 ;  /* 0x0000001fff147819 */ /* 0x000fe20000011403 */
[----:B------:R1:W-:Y:S04]  /*5870*/  STL [R1+0x16c], R19 ;  /* 0x00016c1301007387 */ /* 0x0003e80000100800 */
[----:B------:R1:W-:Y:S01]  /*5880*/  STL [R1+0x168], R18 ;  /* 0x0001681201007387 */ /* 0x0003e20000100800 */
[----:B0-----:R-:W-:-:S05]  /*5890*/  LOP3.LUT R17, R17, 0x30, RZ, 0x3c, !PT ;  /* 0x0000003011117812 */ /* 0x001fca00078e3cff */
[----:B------:R1:W-:Y:S02]  /*58a0*/  STL [R1+0x164], R17 ;  /* 0x0001641101007387 */ /* 0x0003e40000100800 */
.L_x_2:
[----:B------:R0:W-:Y:S01]  /*58b0*/  STL [R1+0x1b8], R12 ;  /* 0x0001b80c01007387 */ /* 0x0001e20000100800 */
[C---:B------:R-:W-:Y:S02]  /*58c0*/  ISETP.GT.AND P1, PT, R4.reuse, RZ, PT ;  /* 0x000000ff0400720c */ /* 0x040fe40003f24270 */
[----:B------:R-:W-:Y:S01]  /*58d0*/  ISETP.GT.AND P3, PT, R4, 0x1, PT ;  /* 0x000000010400780c */ /* 0x000fe20003f64270 */
[----:B-----5:R2:W-:Y:S01]  /*58e0*/  STL [R1+0x178], R2 ;  /* 0x0001780201007387 */ /* 0x0205e20000100800 */
[----:B------:R-:W-:Y:S02]  /*58f0*/  IADD3 R20, P2, R6, UR16, RZ ;  /* 0x0000001006147c10 */ /* 0x000fe4000ff5e0ff */
[----:B------:R-:W-:Y:S02]  /*5900*/  PRMT R160, RZ, 0x7610, R160 ;  /* 0x00007610ffa07816 */ /* 0x000fe400000000a0 */
[----:B------:R-:W-:Y:S01]  /*5910*/  PRMT R161, RZ, 0x7610, R161 ;  /* 0x00007610ffa17816 */ /* 0x000fe200000000a1 */
[----:B0-----:R-:W0:Y:S01]  /*5920*/  LDC R12, c[0x0][0x238] ;  /* 0x00008e00ff0c7b82 */ /* 0x001e220000000800 */
[----:B------:R-:W-:-:S03]  /*5930*/  ISETP.GT.AND P0, PT, R4, 0x2, PT ;  /* 0x000000020400780c */ /* 0x000fc60003f04270 */
[----:B-1----:R-:W-:Y:S01]  /*5940*/  @P1 IMAD.MOV.U32 R18, RZ, RZ, R6 ;  /* 0x000000ffff121224 */ /* 0x002fe200078e0006 */
[----:B------:R-:W-:Y:S01]  /*5950*/  PRMT R162, RZ, 0x7610, R162 ;  /* 0x00007610ffa27816 */ /* 0x000fe200000000a2 */
[----:B------:R-:W-:Y:S01]  /*5960*/  @P1 IMAD.MOV.U32 R19, RZ, RZ, R11 ;  /* 0x000000ffff131224 */ /* 0x000fe200078e000b */
[----:B------:R-:W-:Y:S01]  /*5970*/  ISETP.GT.AND P4, PT, R4, 0x4, PT ;  /* 0x000000040400780c */ /* 0x000fe20003f84270 */
[----:B--2---:R-:W2:Y:S04]  /*5980*/  LDL R2, [R1+0x160] ;  /* 0x0001600001027983 */ /* 0x004ea80000100800 */
[----:B------:R1:W3:Y:S01]  /*5990*/  @P1 LDG.E.U8 R160, desc[UR14][R18.64] ;  /* 0x0000000e12a01981 */ /* 0x0002e2000c1e1100 */
[C---:B0-----:R-:W-:Y:S01]  /*59a0*/  LEA.HI.X.SX32 R21, R12.reuse, R11, 0x1, P2 ;  /* 0x0000000b0c157211 */ /* 0x041fe200010f0eff */
[----:B------:R-:W-:-:S04]  /*59b0*/  IMAD.SHL.U32 R17, R12, 0x2, RZ ;  /* 0x000000020c117824 */ /* 0x000fc800078e00ff */
[----:B------:R0:W4:Y:S01]  /*59c0*/  @P3 LDG.E.U8 R161, desc[UR14][R20.64] ;  /* 0x0000000e14a13981 */ /* 0x000122000c1e1100 */
[CC--:B-1----:R-:W-:Y:S02]  /*59d0*/  IADD3 R18, P1, R17.reuse, R6.reuse, RZ ;  /* 0x0000000611127210 */ /* 0x0c2fe40007f3e0ff */
[----:B------:R-:W-:Y:S02]  /*59e0*/  ISETP.GT.AND P3, PT, R4, 0x3, PT ;  /* 0x000000030400780c */ /* 0x000fe40003f64270 */
[----:B------:R-:W-:Y:S01]  /*59f0*/  LEA.HI.X.SX32 R19, R17, R11, 0x1, P1 ;  /* 0x0000000b11137211 */ /* 0x000fe200008f0eff */
[C---:B0-----:R-:W-:Y:S01]  /*5a00*/  IMAD R21, R12.reuse, 0x3, RZ ;  /* 0x000000030c157824 */ /* 0x041fe200078e02ff */
[----:B------:R-:W-:Y:S01]  /*5a10*/  PRMT R163, RZ, 0x7610, R163 ;  /* 0x00007610ffa37816 */ /* 0x000fe200000000a3 */
[C---:B------:R-:W-:Y:S02]  /*5a20*/  IMAD.SHL.U32 R17, R12.reuse, 0x4, RZ ;  /* 0x000000040c117824 */ /* 0x040fe400078e00ff */
[----:B------:R0:W2:Y:S01]  /*5a30*/  @P0 LDG.E.U8 R162, desc[UR14][R18.64] ;  /* 0x0000000e12a20981 */ /* 0x0000a2000c1e1100 */
[----:B------:R-:W-:Y:S01]  /*5a40*/  IADD3 R20, P2, R21, R6, RZ ;  /* 0x0000000615147210 */ /* 0x000fe20007f5e0ff */
[----:B------:R-:W-:Y:S01]  /*5a50*/  IMAD R22, R12, 0x5, RZ ;  /* 0x000000050c167824 */ /* 0x000fe200078e02ff */
[----:B------:R-:W-:-:S02]  /*5a60*/  ISETP.GT.AND P0, PT, R4, 0x5, PT ;  /* 0x000000050400780c */ /* 0x000fc40003f04270 */
[----:B------:R-:W-:Y:S02]  /*5a70*/  LEA.HI.X.SX32 R21, R21, R11, 0x1, P2 ;  /* 0x0000000b15157211 */ /* 0x000fe400010f0eff */
[----:B0-----:R-:W-:-:S03]  /*5a80*/  IADD3 R18, P1, R17, R6, RZ ;  /* 0x0000000611127210 */ /* 0x001fc60007f3e0ff */
[----:B------:R0:W3:Y:S01]  /*5a90*/  @P3 LDG.E.U8 R163, desc[UR14][R20.64] ;  /* 0x0000000e14a33981 */ /* 0x0000e2000c1e1100 */
[----:B------:R-:W-:Y:S02]  /*5aa0*/  PRMT R180, RZ, 0x7610, R180 ;  /* 0x00007610ffb47816 */ /* 0x000fe400000000b4 */
[----:B------:R-:W-:Y:S02]  /*5ab0*/  LEA.HI.X.SX32 R19, R17, R11, 0x1, P1 ;  /* 0x0000000b11137211 */ /* 0x000fe400008f0eff */
[----:B------:R-:W-:Y:S01]  /*5ac0*/  PRMT R181, RZ, 0x7610, R181 ;  /* 0x00007610ffb57816 */ /* 0x000fe200000000b5 */
[----:B------:R-:W-:Y:S01]  /*5ad0*/  IMAD R17, R12, 0x6, RZ ;  /* 0x000000060c117824 */ /* 0x000fe200078e02ff */
[----:B------:R-:W-:Y:S01]  /*5ae0*/  ISETP.GT.AND P3, PT, R4, 0x6, PT ;  /* 0x000000060400780c */ /* 0x000fe20003f64270 */
[----:B------:R1:W4:Y:S01]  /*5af0*/  @P4 LDG.E.U8 R180, desc[UR14][R18.64] ;  /* 0x0000000e12b44981 */ /* 0x000322000c1e1100 */
[----:B0-----:R-:W-:Y:S02]  /*5b00*/  IADD3 R20, P1, R22, R6, RZ ;  /* 0x0000000616147210 */ /* 0x001fe40007f3e0ff */
[----:B------:R-:W-:-:S02]  /*5b10*/  ISETP.GT.AND P4, PT, R4, 0x7, PT ;  /* 0x000000070400780c */ /* 0x000fc40003f84270 */
[----:B------:R-:W-:Y:S01]  /*5b20*/  LEA.HI.X.SX32 R21, R22, R11, 0x1, P1 ;  /* 0x0000000b16157211 */ /* 0x000fe200008f0eff */
[----:B------:R-:W-:Y:S01]  /*5b30*/  IMAD R22, R12, 0x7, RZ ;  /* 0x000000070c167824 */ /* 0x000fe200078e02ff */
[----:B-1----:R-:W-:-:S03]  /*5b40*/  IADD3 R18, P2, R17, R6, RZ ;  /* 0x0000000611127210 */ /* 0x002fc60007f5e0ff */
[----:B------:R0:W4:Y:S01]  /*5b50*/  @P0 LDG.E.U8 R181, desc[UR14][R20.64] ;  /* 0x0000000e14b50981 */ /* 0x000122000c1e1100 */
[----:B------:R-:W-:Y:S02]  /*5b60*/  PRMT R182, RZ, 0x7610, R182 ;  /* 0x00007610ffb67816 */ /* 0x000fe400000000b6 */
[----:B------:R-:W-:Y:S02]  /*5b70*/  PRMT R183, RZ, 0x7610, R183 ;  /* 0x00007610ffb77816 */ /* 0x000fe400000000b7 */
[-C--:B------:R-:W-:Y:S02]  /*5b80*/  LEA.HI.X.SX32 R19, R17, R11.reuse, 0x1, P2 ;  /* 0x0000000b11137211 */ /* 0x080fe400010f0eff */
[----:B0-----:R-:W-:Y:S01]  /*5b90*/  IADD3 R20, P1, R22, R6, RZ ;  /* 0x0000000616147210 */ /* 0x001fe20007f3e0ff */
[----:B------:R-:W-:Y:S01]  /*5ba0*/  IMAD.SHL.U32 R17, R12, 0x8, RZ ;  /* 0x000000080c117824 */ /* 0x000fe200078e00ff */
[----:B------:R-:W-:Y:S01]  /*5bb0*/  ISETP.GT.AND P0, PT, R4, 0x8, PT ;  /* 0x000000080400780c */ /* 0x000fe20003f04270 */
[----:B------:R0:W4:Y:S01]  /*5bc0*/  @P3 LDG.E.U8 R182, desc[UR14][R18.64] ;  /* 0x0000000e12b63981 */ /* 0x000122000c1e1100 */
[----:B------:R-:W-:-:S02]  /*5bd0*/  LEA.HI.X.SX32 R21, R22, R11, 0x1, P1 ;  /* 0x0000000b16157211 */ /* 0x000fc400008f0eff */
[----:B------:R-:W-:-:S03]  /*5be0*/  ISETP.GT.AND P3, PT, R4, 0x9, PT ;  /* 0x000000090400780c */ /* 0x000fc60003f64270 */
[----:B------:R1:W4:Y:S01]  /*5bf0*/  @P4 LDG.E.U8 R183, desc[UR14][R20.64] ;  /* 0x0000000e14b74981 */ /* 0x000322000c1e1100 */
[----:B------:R-:W-:Y:S02]  /*5c00*/  PRMT R184, RZ, 0x7610, R184 ;  /* 0x00007610ffb87816 */ /* 0x000fe400000000b8 */
[----:B0-----:R-:W-:Y:S01]  /*5c10*/  IADD3 R18, P1, R17, R6, RZ ;  /* 0x0000000611127210 */ /* 0x001fe20007f3e0ff */
[----:B-1----:R-:W-:-:S03]  /*5c20*/  IMAD R21, R12, 0x9, RZ ;  /* 0x000000090c157824 */ /* 0x002fc600078e02ff */
[-C--:B------:R-:W-:Y:S01]  /*5c30*/  LEA.HI.X.SX32 R19, R17, R11.reuse, 0x1, P1 ;  /* 0x0000000b11137211 */ /* 0x080fe200008f0eff */
[----:B------:R-:W-:Y:S01]  /*5c40*/  IMAD R17, R12, 0xa, RZ ;  /* 0x0000000a0c117824 */ /* 0x000fe200078e02ff */
[----:B------:R-:W-:Y:S02]  /*5c50*/  ISETP.GT.AND P4, PT, R4, 0xa, PT ;  /* 0x0000000a0400780c */ /* 0x000fe40003f84270 */
[C---:B------:R-:W-:Y:S01]  /*5c60*/  IADD3 R20, P2, R21.reuse, R6, RZ ;  /* 0x0000000615147210 */ /* 0x040fe20007f5e0ff */
[----:B------:R0:W4:Y:S01]  /*5c70*/  @P0 LDG.E.U8 R184, desc[UR14][R18.64] ;  /* 0x0000000e12b80981 */ /* 0x000122000c1e1100 */
[----:B------:R-:W-:Y:S01]  /*5c80*/  PRMT R185, RZ, 0x7610, R185 ;  /* 0x00007610ffb97816 */ /* 0x000fe200000000b9 */
[----:B------:R-:W-:Y:S01]  /*5c90*/  IMAD R22, R12, 0xb, RZ ;  /* 0x0000000b0c167824 */ /* 0x000fe200078e02ff */
[----:B------:R-:W-:Y:S02]  /*5ca0*/  LEA.HI.X.SX32 R21, R21, R11, 0x1, P2 ;  /* 0x0000000b15157211 */ /* 0x000fe400010f0eff */
[----:B------:R-:W-:-:S02]  /*5cb0*/  ISETP.GT.AND P0, PT, R4, 0xb, PT ;  /* 0x0000000b0400780c */ /* 0x000fc40003f04270 */
[----:B------:R-:W-:Y:S01]  /*5cc0*/  PRMT R186, RZ, 0x7610, R186 ;  /* 0x00007610ffba7816 */ /* 0x000fe200000000ba */
[----:B------:R1:W4:Y:S01]  /*5cd0*/  @P3 LDG.E.U8 R185, desc[UR14][R20.64] ;  /* 0x0000000e14b93981 */ /* 0x000322000c1e1100 */
[----:B0-----:R-:W-:-:S04]  /*5ce0*/  IADD3 R18, P1, R17, R6, RZ ;  /* 0x0000000611127210 */ /* 0x001fc80007f3e0ff */
[----:B------:R-:W-:Y:S02]  /*5cf0*/  LEA.HI.X.SX32 R19, R17, R11, 0x1, P1 ;  /* 0x0000000b11137211 */ /* 0x000fe400008f0eff */
[----:B-1----:R-:W-:-:S03]  /*5d00*/  IADD3 R20, P1, R22, R6, RZ ;  /* 0x0000000616147210 */ /* 0x002fc60007f3e0ff */
[----:B------:R0:W4:Y:S01]  /*5d10*/  @P4 LDG.E.U8 R186, desc[UR14][R18.64] ;  /* 0x0000000e12ba4981 */ /* 0x000122000c1e1100 */
[----:B------:R-:W-:Y:S01]  /*5d20*/  PRMT R187, RZ, 0x7610, R187 ;  /* 0x00007610ffbb7816 */ /* 0x000fe200000000bb */
[----:B------:R-:W-:Y:S01]  /*5d30*/  IMAD R17, R12, 0xc, RZ ;  /* 0x0000000c0c117824 */ /* 0x000fe200078e02ff */
[----:B------:R-:W-:Y:S01]  /*5d40*/  LEA.HI.X.SX32 R21, R22, R11, 0x1, P1 ;  /* 0x0000000b16157211 */ /* 0x000fe200008f0eff */
[----:B------:R-:W-:Y:S01]  /*5d50*/  IMAD R22, R12, 0xd, RZ ;  /* 0x0000000d0c167824 */ /* 0x000fe200078e02ff */
[C---:B------:R-:W-:Y:S02]  /*5d60*/  ISETP.GT.AND P3, PT, R4.reuse, 0xc, PT ;  /* 0x0000000c0400780c */ /* 0x040fe40003f64270 */
[----:B------:R-:W-:Y:S01]  /*5d70*/  ISETP.GT.AND P4, PT, R4, 0xd, PT ;  /* 0x0000000d0400780c */ /* 0x000fe20003f84270 */
[----:B------:R1:W4:Y:S01]  /*5d80*/  @P0 LDG.E.U8 R187, desc[UR14][R20.64] ;  /* 0x0000000e14bb0981 */ /* 0x000322000c1e1100 */
[----:B0-----:R-:W-:Y:S02]  /*5d90*/  IADD3 R18, P2, R17, R6, RZ ;  /* 0x0000000611127210 */ /* 0x001fe40007f5e0ff */
[----:B------:R-:W-:-:S02]  /*5da0*/  PRMT R192, RZ, 0x7610, R192 ;  /* 0x00007610ffc07816 */ /* 0x000fc400000000c0 */
[----:B------:R-:W-:Y:S02]  /*5db0*/  PRMT R193, RZ, 0x7610, R193 ;  /* 0x00007610ffc17816 */ /* 0x000fe400000000c1 */
[----:B-1----:R-:W-:Y:S02]  /*5dc0*/  IADD3 R20, P1, R22, R6, RZ ;  /* 0x0000000616147210 */ /* 0x002fe40007f3e0ff */
[-C--:B------:R-:W-:Y:S01]  /*5dd0*/  LEA.HI.X.SX32 R19, R17, R11.reuse, 0x1, P2 ;  /* 0x0000000b11137211 */ /* 0x080fe200010f0eff */
[----:B------:R-:W-:Y:S01]  /*5de0*/  IMAD R17, R12, 0xe, RZ ;  /* 0x0000000e0c117824 */ /* 0x000fe200078e02ff */
[----:B------:R-:W-:Y:S02]  /*5df0*/  LEA.HI.X.SX32 R21, R22, R11, 0x1, P1 ;  /* 0x0000000b16157211 */ /* 0x000fe400008f0eff */
[C---:B------:R-:W-:Y:S01]  /*5e00*/  ISETP.GT.AND P0, PT, R4.reuse, 0xe, PT ;  /* 0x0000000e0400780c */ /* 0x040fe20003f04270 */
[----:B------:R0:W4:Y:S01]  /*5e10*/  @P3 LDG.E.U8 R192, desc[UR14][R18.64] ;  /* 0x0000000e12c03981 */ /* 0x000122000c1e1100 */
[----:B------:R-:W-:-:S03]  /*5e20*/  ISETP.GT.AND P3, PT, R4, 0xf, PT ;  /* 0x0000000f0400780c */ /* 0x000fc60003f64270 */
[----:B------:R1:W4:Y:S01]  /*5e30*/  @P4 LDG.E.U8 R193, desc[UR14][R20.64] ;  /* 0x0000000e14c14981 */ /* 0x000322000c1e1100 */
[----:B------:R-:W-:Y:S02]  /*5e40*/  PRMT R194, RZ, 0x7610, R194 ;  /* 0x00007610ffc27816 */ /* 0x000fe400000000c2 */
[----:B0-----:R-:W-:Y:S01]  /*5e50*/  IADD3 R18, P1, R17, R6, RZ ;  /* 0x0000000611127210 */ /* 0x001fe20007f3e0ff */
[----:B-1----:R-:W-:-:S03]  /*5e60*/  IMAD R21, R12, 0xf, RZ ;  /* 0x0000000f0c157824 */ /* 0x002fc600078e02ff */
[-C--:B------:R-:W-:Y:S01]  /*5e70*/  LEA.HI.X.SX32 R19, R17, R11.reuse, 0x1, P1 ;  /* 0x0000000b11137211 */ /* 0x080fe200008f0eff */
[----:B------:R-:W-:Y:S01]  /*5e80*/  IMAD.SHL.U32 R17, R12, 0x10, RZ ;  /* 0x000000100c117824 */ /* 0x000fe200078e00ff */
        /* <DEDUP_REMOVED lines=97> */
[----:B------:R-:W-:Y:S01]  /*64a0*/  IMAD.SHL.U32 R17, R12, 0x20, RZ ;  /* 0x000000200c117824 */ /* 0x000fe200078e00ff */
        /* <DEDUP_REMOVED lines=11> */
[CC--:B------:R-:W-:Y:S01]  /*6560*/  IADD3 R22, P2, R21.reuse, R6.reuse, RZ ;  /* 0x0000000615167210 */ /* 0x0c0fe20007f5e0ff */
[----:B------:R0:W4:Y:S01]  /*6570*/  @P0 LDG.E.U8 R153, desc[UR14][R18.64] ;  /* 0x0000000e12990981 */ /* 0x000122000c1e1100 */
[----:B------:R-:W-:Y:S02]  /*6580*/  PRMT R154, RZ, 0x7610, R154 ;  /* 0x00007610ff9a7816 */ /* 0x000fe4000000009a */
[----:B------:R-:W-:Y:S02]  /*6590*/  LEA.HI.X.SX32 R23, R21, R11, 0x1, P2 ;  /* 0x0000000b15177211 */ /* 0x000fe400010f0eff */
[----:B------:R-:W-:-:S02]  /*65a0*/  IADD3 R20, P1, R17, R6, RZ ;  /* 0x0000000611147210 */ /* 0x000fc40007f3e0ff */
[----:B------:R-:W-:Y:S01]  /*65b0*/  ISETP.GT.AND P0, PT, R4, 0x23, PT ;  /* 0x000000230400780c */ /* 0x000fe20003f04270 */
[----:B------:R1:W4:Y:S01]  /*65c0*/  @P3 LDG.E.U8 R154, desc[UR14][R22.64] ;  /* 0x0000000e169a3981 */ /* 0x000322000c1e1100 */
[C---:B0-----:R-:W-:Y:S01]  /*65d0*/  IMAD R18, R12.reuse, 0x23, RZ ;  /* 0x000000230c127824 */ /* 0x041fe200078e02ff */
[----:B------:R-:W-:Y:S02]  /*65e0*/  LEA.HI.X.SX32 R21, R17, R11, 0x1, P1 ;  /* 0x0000000b11157211 */ /* 0x000fe400008f0eff */
[----:B------:R-:W-:Y:S01]  /*65f0*/  PRMT R19, RZ, 0x7610, R19 ;  /* 0x00007610ff137816 */ /* 0x000fe20000000013 */
[----:B------:R-:W-:Y:S01]  /*6600*/  IMAD R17, R12, 0x24, RZ ;  /* 0x000000240c117824 */ /* 0x000fe200078e02ff */
[----:B------:R-:W-:Y:S02]  /*6610*/  ISETP.GT.AND P3, PT, R4, 0x24, PT ;  /* 0x000000240400780c */ /* 0x000fe40003f64270 */
[----:B-1----:R-:W-:Y:S02]  /*6620*/  IADD3 R22, P1, R18, R6, RZ ;  /* 0x0000000612167210 */ /* 0x002fe40007f3e0ff */
[----:B------:R0:W4:Y:S01]  /*6630*/  @P4 LDG.E.U8 R19, desc[UR14][R20.64] ;  /* 0x0000000e14134981 */ /* 0x000122000c1e1100 */
[----:B------:R-:W-:-:S02]  /*6640*/  PRMT R155, RZ, 0x7610, R155 ;  /* 0x00007610ff9b7816 */ /* 0x000fc4000000009b */
[----:B------:R-:W-:Y:S01]  /*6650*/  LEA.HI.X.SX32 R23, R18, R11, 0x1, P1 ;  /* 0x0000000b12177211 */ /* 0x000fe200008f0eff */
[----:B------:R-:W-:Y:S01]  /*6660*/  IMAD R18, R12, 0x25, RZ ;  /* 0x000000250c127824 */ /* 0x000fe200078e02ff */
[----:B------:R-:W-:Y:S02]  /*6670*/  ISETP.GT.AND P4, PT, R4, 0x25, PT ;  /* 0x000000250400780c */ /* 0x000fe40003f84270 */
[----:B------:R-:W-:Y:S01]  /*6680*/  PRMT R152, RZ, 0x7610, R152 ;  /* 0x00007610ff987816 */ /* 0x000fe20000000098 */
[----:B------:R1:W4:Y:S01]  /*6690*/  @P0 LDG.E.U8 R155, desc[UR14][R22.64] ;  /* 0x0000000e169b0981 */ /* 0x000322000c1e1100 */
[----:B0-----:R-:W-:-:S04]  /*66a0*/  IADD3 R20, P2, R17, R6, RZ ;  /* 0x0000000611147210 */ /* 0x001fc80007f5e0ff */
[----:B------:R-:W-:Y:S01]  /*66b0*/  LEA.HI.X.SX32 R21, R17, R11, 0x1, P2 ;  /* 0x0000000b11157211 */ /* 0x000fe200010f0eff */
[----:B------:R-:W-:Y:S01]  /*66c0*/  IMAD R17, R12, 0x26, RZ ;  /* 0x000000260c117824 */ /* 0x000fe200078e02ff */
[----:B-1----:R-:W-:-:S03]  /*66d0*/  IADD3 R22, P1, R18, R6, RZ ;  /* 0x0000000612167210 */ /* 0x002fc60007f3e0ff */
[----:B------:R0:W4:Y:S01]  /*66e0*/  @P3 LDG.E.U8 R152, desc[UR14][R20.64] ;  /* 0x0000000e14983981 */ /* 0x000122000c1e1100 */
[----:B------:R-:W-:Y:S02]  /*66f0*/  PRMT R156, RZ, 0x7610, R156 ;  /* 0x00007610ff9c7816 */ /* 0x000fe4000000009c */
[----:B------:R-:W-:Y:S02]  /*6700*/  ISETP.GT.AND P0, PT, R4, 0x26, PT ;  /* 0x000000260400780c */ /* 0x000fe40003f04270 */
[----:B------:R-:W-:Y:S01]  /*6710*/  LEA.HI.X.SX32 R23, R18, R11, 0x1, P1 ;  /* 0x0000000b12177211 */ /* 0x000fe200008f0eff */
[----:B------:R-:W-:Y:S01]  /*6720*/  IMAD R18, R12, 0x27, RZ ;  /* 0x000000270c127824 */ /* 0x000fe200078e02ff */
[----:B0-----:R-:W-:-:S03]  /*6730*/  IADD3 R20, P1, R17, R6, RZ ;  /* 0x0000000611147210 */ /* 0x001fc60007f3e0ff */
[----:B------:R0:W4:Y:S01]  /*6740*/  @P4 LDG.E.U8 R156, desc[UR14][R22.64] ;  /* 0x0000000e169c4981 */ /* 0x000122000c1e1100 */
[C---:B------:R-:W-:Y:S02]  /*6750*/  ISETP.GT.AND P4, PT, R4.reuse, 0x28, PT ;  /* 0x000000280400780c */ /* 0x040fe40003f84270 */
[----:B------:R-:W-:Y:S02]  /*6760*/  LEA.HI.X.SX32 R21, R17, R11, 0x1, P1 ;  /* 0x0000000b11157211 */ /* 0x000fe400008f0eff */
[----:B------:R-:W-:Y:S02]  /*6770*/  PRMT R17, RZ, 0x7610, R17 ;  /* 0x00007610ff117816 */ /* 0x000fe40000000011 */
[----:B------:R-:W-:Y:S01]  /*6780*/  ISETP.GT.AND P3, PT, R4, 0x27, PT ;  /* 0x000000270400780c */ /* 0x000fe20003f64270 */
[----:B0-----:R-:W-:Y:S01]  /*6790*/  IMAD R23, R12, 0x28, RZ ;  /* 0x000000280c177824 */ /* 0x001fe200078e02ff */
[-C--:B------:R-:W-:Y:S02]  /*67a0*/  IADD3 R158, P2, R18, R6.reuse, RZ ;  /* 0x00000006129e7210 */ /* 0x080fe40007f5e0ff */
[----:B------:R0:W4:Y:S02]  /*67b0*/  @P0 LDG.E.U8 R17, desc[UR14][R20.64] ;  /* 0x0000000e14110981 */ /* 0x000124000c1e1100 */
[----:B------:R-:W-:-:S02]  /*67c0*/  IADD3 R22, P1, R23, R6, RZ ;  /* 0x0000000617167210 */ /* 0x000fc40007f3e0ff */
[-C--:B------:R-:W-:Y:S01]  /*67d0*/  LEA.HI.X.SX32 R159, R18, R11.reuse, 0x1, P2 ;  /* 0x0000000b129f7211 */ /* 0x080fe200010f0eff */
[----:B------:R-:W-:Y:S01]  /*67e0*/  IMAD R18, R12, 0x29, RZ ;  /* 0x000000290c127824 */ /* 0x000fe200078e02ff */
[----:B------:R-:W-:Y:S02]  /*67f0*/  ISETP.GT.AND P0, PT, R4, 0x29, PT ;  /* 0x000000290400780c */ /* 0x000fe40003f04270 */
[----:B------:R-:W-:Y:S02]  /*6800*/  LEA.HI.X.SX32 R23, R23, R11, 0x1, P1 ;  /* 0x0000000b17177211 */ /* 0x000fe400008f0eff */
[----:B0-----:R-:W-:Y:S02]  /*6810*/  PRMT R20, RZ, 0x7610, R20 ;  /* 0x00007610ff147816 */ /* 0x001fe40000000014 */
[----:B------:R-:W-:Y:S02]  /*6820*/  PRMT R21, RZ, 0x7610, R21 ;  /* 0x00007610ff157816 */ /* 0x000fe40000000015 */
[----:B------:R-:W-:-:S02]  /*6830*/  IADD3 R188, P1, R18, R6, RZ ;  /* 0x0000000612bc7210 */ /* 0x000fc40007f3e0ff */
[----:B------:R0:W4:Y:S01]  /*6840*/  @P4 LDG.E.U8 R20, desc[UR14][R22.64] ;  /* 0x0000000e16144981 */ /* 0x000122000c1e1100 */
[----:B------:R-:W-:Y:S01]  /*6850*/  IMAD R157, R12, 0x2b, RZ ;  /* 0x0000002b0c9d7824 */ /* 0x000fe200078e02ff */
[----:B------:R-:W-:Y:S02]  /*6860*/  LEA.HI.X.SX32 R189, R18, R11, 0x1, P1 ;  /* 0x0000000b12bd7211 */ /* 0x000fe400008f0eff */
[----:B------:R1:W4:Y:S01]  /*6870*/  @P3 LDG.E.U8 R21, desc[UR14][R158.64] ;  /* 0x0000000e9e153981 */ /* 0x000322000c1e1100 */
[C---:B------:R-:W-:Y:S02]  /*6880*/  ISETP.GT.AND P3, PT, R4.reuse, 0x2a, PT ;  /* 0x0000002a0400780c */ /* 0x040fe40003f64270 */
[----:B------:R-:W-:Y:S01]  /*6890*/  ISETP.GT.AND P4, PT, R4, 0x2b, PT ;  /* 0x0000002b0400780c */ /* 0x000fe20003f84270 */
[----:B0-----:R-:W-:Y:S01]  /*68a0*/  IMAD R22, R12, 0x2a, RZ ;  /* 0x0000002a0c167824 */ /* 0x001fe200078e02ff */
[----:B------:R-:W-:-:S04]  /*68b0*/  PRMT R23, RZ, 0x7610, R23 ;  /* 0x00007610ff177816 */ /* 0x000fc80000000017 */
[-C--:B-1----:R-:W-:Y:S02]  /*68c0*/  IADD3 R158, P2, R22, R6.reuse, RZ ;  /* 0x00000006169e7210 */ /* 0x082fe40007f5e0ff */
[----:B------:R0:W4:Y:S01]  /*68d0*/  @P0 LDG.E.U8 R23, desc[UR14][R188.64] ;  /* 0x0000000ebc170981 */ /* 0x000122000c1e1100 */
[----:B------:R-:W-:Y:S01]  /*68e0*/  PRMT R18, RZ, 0x7610, R18 ;  /* 0x00007610ff127816 */ /* 0x000fe20000000012 */
[----:B------:R-:W-:Y:S01]  /*68f0*/  IMAD R190, R12, 0x2c, RZ ;  /* 0x0000002c0cbe7824 */ /* 0x000fe200078e02ff */
[----:B------:R-:W-:Y:S02]  /*6900*/  LEA.HI.X.SX32 R159, R22, R11, 0x1, P2 ;  /* 0x0000000b169f7211 */ /* 0x000fe400010f0eff */
[----:B------:R-:W-:Y:S02]  /*6910*/  PRMT R22, RZ, 0x7610, R22 ;  /* 0x00007610ff167816 */ /* 0x000fe40000000016 */
[----:B0-----:R-:W-:Y:S01]  /*6920*/  IADD3 R188, P1, R157, R6, RZ ;  /* 0x000000069dbc7210 */ /* 0x001fe20007f3e0ff */
[----:B------:R0:W4:Y:S01]  /*6930*/  @P3 LDG.E.U8 R18, desc[UR14][R158.64] ;  /* 0x0000000e9e123981 */ /* 0x000122000c1e1100 */
[----:B------:R-:W-:-:S02]  /*6940*/  ISETP.GT.AND P0, PT, R4, 0x2c, PT ;  /* 0x0000002c0400780c */ /* 0x000fc40003f04270 */
[----:B------:R-:W-:Y:S01]  /*6950*/  LEA.HI.X.SX32 R189, R157, R11, 0x1, P1 ;  /* 0x0000000b9dbd7211 */ /* 0x000fe200008f0eff */
[----:B------:R-:W-:Y:S01]  /*6960*/  IMAD R196, R12, 0x2e, RZ ;  /* 0x0000002e0cc47824 */ /* 0x000fe200078e02ff */
[----:B------:R-:W-:-:S03]  /*6970*/  ISETP.GT.AND P3, PT, R4, 0x2d, PT ;  /* 0x0000002d0400780c */ /* 0x000fc60003f64270 */
[----:B------:R1:W4:Y:S01]  /*6980*/  @P4 LDG.E.U8 R22, desc[UR14][R188.64] ;  /* 0x0000000ebc164981 */ /* 0x000322000c1e1100 */
[C---:B0-----:R-:W-:Y:S02]  /*6990*/  IADD3 R158, P1, R190.reuse, R6, RZ ;  /* 0x00000006be9e7210 */ /* 0x041fe40007f3e0ff */
[----:B------:R-:W-:Y:S02]  /*69a0*/  PRMT R157, RZ, 0x7610, R157 ;  /* 0x00007610ff9d7816 */ /* 0x000fe4000000009d */
[----:B------:R-:W-:Y:S01]  /*69b0*/  LEA.HI.X.SX32 R159, R190, R11, 0x1, P1 ;  /* 0x0000000bbe9f7211 */ /* 0x000fe200008f0eff */
[----:B-1----:R-:W-:Y:S01]  /*69c0*/  IMAD R189, R12, 0x2d, RZ ;  /* 0x0000002d0cbd7824 */ /* 0x002fe200078e02ff */
[----:B------:R-:W-:-:S03]  /*69d0*/  ISETP.GT.AND P4, PT, R4, 0x2e, PT ;  /* 0x0000002e0400780c */ /* 0x000fc60003f84270 */
[----:B------:R0:W4:Y:S01]  /*69e0*/  @P0 LDG.E.U8 R157, desc[UR14][R158.64] ;  /* 0x0000000e9e9d0981 */ /* 0x000122000c1e1100 */
[-C--:B------:R-:W-:Y:S02]  /*69f0*/  IADD3 R188, P1, R196, R6.reuse, RZ ;  /* 0x00000006c4bc7210 */ /* 0x080fe40007f3e0ff */
[C---:B------:R-:W-:Y:S01]  /*6a00*/  IADD3 R190, P2, R189.reuse, R6, RZ ;  /* 0x00000006bdbe7210 */ /* 0x040fe20007f5e0ff */
[----:B------:R-:W-:Y:S01]  /*6a10*/  IMAD R197, R12, 0x2f, RZ ;  /* 0x0000002f0cc57824 */ /* 0x000fe200078e02ff */
[----:B------:R-:W-:Y:S02]  /*6a20*/  ISETP.GT.AND P0, PT, R4, 0x2f, PT ;  /* 0x0000002f0400780c */ /* 0x000fe40003f04270 */
[----:B------:R-:W-:Y:S02]  /*6a30*/  LEA.HI.X.SX32 R191, R189, R11, 0x1, P2 ;  /* 0x0000000bbdbf7211 */ /* 0x000fe400010f0eff */
[----:B0-----:R-:W-:Y:S02]  /*6a40*/  PRMT R159, RZ, 0x7610, R159 ;  /* 0x00007610ff9f7816 */ /* 0x001fe4000000009f */
[----:B------:R-:W-:-:S02]  /*6a50*/  PRMT R158, RZ, 0x7610, R158 ;  /* 0x00007610ff9e7816 */ /* 0x000fc4000000009e */
[----:B------:R-:W-:Y:S02]  /*6a60*/  LEA.HI.X.SX32 R189, R196, R11, 0x1, P1 ;  /* 0x0000000bc4bd7211 */ /* 0x000fe400008f0eff */
[----:B------:R0:W4:Y:S01]  /*6a70*/  @P3 LDG.E.U8 R159, desc[UR14][R190.64] ;  /* 0x0000000ebe9f3981 */ /* 0x000122000c1e1100 */
[----:B------:R-:W-:-:S03]  /*6a80*/  ISETP.GT.AND P2, PT, R4, 0x30, PT ;  /* 0x000000300400780c */ /* 0x000fc60003f44270 */
[----:B------:R1:W4:Y:S01]  /*6a90*/  @P4 LDG.E.U8 R158, desc[UR14][R188.64] ;  /* 0x0000000ebc9e4981 */ /* 0x000322000c1e1100 */
[----:B------:R-:W-:Y:S02]  /*6aa0*/  PRMT R196, RZ, 0x7610, R196 ;  /* 0x00007610ffc47816 */ /* 0x000fe400000000c4 */
[----:B0-----:R-:W-:Y:S01]  /*6ab0*/  IADD3 R190, P1, R197, R6, RZ ;  /* 0x00000006c5be7210 */ /* 0x001fe20007f3e0ff */
[----:B-1----:R-:W-:-:S03]  /*6ac0*/  IMAD R189, R12, 0x30, RZ ;  /* 0x000000300cbd7824 */ /* 0x002fc600078e02ff */
[----:B------:R-:W-:Y:S02]  /*6ad0*/  LEA.HI.X.SX32 R191, R197, R11, 0x1, P1 ;  /* 0x0000000bc5bf7211 */ /* 0x000fe400008f0eff */
[----:B------:R-:W-:-:S03]  /*6ae0*/  IADD3 R188, P1, R189, R6, RZ ;  /* 0x00000006bdbc7210 */ /* 0x000fc60007f3e0ff */
[----:B------:R0:W4:Y:S01]  /*6af0*/  @P0 LDG.E.U8 R196, desc[UR14][R190.64] ;  /* 0x0000000ebec40981 */ /* 0x000122000c1e1100 */
[----:B------:R-:W-:Y:S02]  /*6b00*/  LEA.HI.X.SX32 R189, R189, R11, 0x1, P1 ;  /* 0x0000000bbdbd7211 */ /* 0x000fe400008f0eff */
[----:B------:R-:W-:Y:S02]  /*6b10*/  ISETP.GT.AND P1, PT, R4, 0x31, PT ;  /* 0x000000310400780c */ /* 0x000fe40003f24270 */
[----:B0-----:R-:W-:Y:S01]  /*6b20*/  PRMT R190, RZ, 0x7610, R190 ;  /* 0x00007610ffbe7816 */ /* 0x001fe200000000be */
[----:B------:R-:W-:-:S05]  /*6b30*/  IMAD R191, R12, 0x31, RZ ;  /* 0x000000310cbf7824 */ /* 0x000fca00078e02ff */
[----:B------:R0:W4:Y:S02]  /*6b40*/  @P2 LDG.E.U8 R190, desc[UR14][R188.64] ;  /* 0x0000000ebcbe2981 */ /* 0x000124000c1e1100 */
[----:B0-----:R-:W-:-:S04]  /*6b50*/  IADD3 R188, P0, R191, R6, RZ ;  /* 0x00000006bfbc7210 */ /* 0x001fc80007f1e0ff */
[----:B------:R-:W-:Y:S02]  /*6b60*/  LEA.HI.X.SX32 R189, R191, R11, 0x1, P0 ;  /* 0x0000000bbfbd7211 */ /* 0x000fe400000f0eff */
[----:B------:R-:W-:-:S06]  /*6b70*/  PRMT R191, RZ, 0x7610, R191 ;  /* 0x00007610ffbf7816 */ /* 0x000fcc00000000bf */
[----:B------:R0:W4:Y:S01]  /*6b80*/  @P1 LDG.E.U8 R191, desc[UR14][R188.64] ;  /* 0x0000000ebcbf1981 */ /* 0x000122000c1e1100 */
[----:B------:R-:W-:Y:S01]  /*6b90*/  ISETP.GT.AND P1, PT, R4, 0x32, PT ;  /* 0x000000320400780c */ /* 0x000fe20003f24270 */
[----:B0-----:R-:W-:Y:S01]  /*6ba0*/  IMAD R189, R12, 0x32, RZ ;  /* 0x000000320cbd7824 */ /* 0x001fe200078e02ff */
[----:B------:R-:W-:-:S04]  /*6bb0*/  PRMT R197, RZ, 0x7610, R197 ;  /* 0x00007610ffc57816 */ /* 0x000fc800000000c5 */
[----:B------:R-:W-:-:S04]  /*6bc0*/  IADD3 R188, P0, R189, R6, RZ ;  /* 0x00000006bdbc7210 */ /* 0x000fc80007f1e0ff */
[----:B------:R-:W-:-:S05]  /*6bd0*/  LEA.HI.X.SX32 R189, R189, R11, 0x1, P0 ;  /* 0x0000000bbdbd7211 */ /* 0x000fca00000f0eff */
        /* <DEDUP_REMOVED lines=79> */
[----:B--2---:R-:W-:Y:S02]  /*70d0*/  LOP3.LUT R162, R162, 0xffff, RZ, 0xc0, !PT ;  /* 0x0000ffffa2a27812 */ /* 0x004fe400078ec0ff */
[----:B---3--:R-:W-:Y:S02]  /*70e0*/  LOP3.LUT R163, R163, 0xffff, RZ, 0xc0, !PT ;  /* 0x0000ffffa3a37812 */ /* 0x008fe400078ec0ff */
[----:B----4-:R-:W-:Y:S02]  /*70f0*/  LOP3.LUT R180, R180, 0xffff, RZ, 0xc0, !PT ;  /* 0x0000ffffb4b47812 */ /* 0x010fe400078ec0ff */
[----:B------:R-:W-:Y:S02]  /*7100*/  LOP3.LUT R181, R181, 0xffff, RZ, 0xc0, !PT ;  /* 0x0000ffffb5b57812 */ /* 0x000fe400078ec0ff */
[----:B------:R-:W-:Y:S02]  /*7110*/  LOP3.LUT R182, R182, 0xffff, RZ, 0xc0, !PT ;  /* 0x0000ffffb6b67812 */ /* 0x000fe400078ec0ff */
[----:B------:R-:W-:-:S02]  /*7120*/  LOP3.LUT R183, R183, 0xffff, RZ, 0xc0, !PT ;  /* 0x0000ffffb7b77812 */ /* 0x000fc400078ec0ff */
[----:B------:R-:W-:Y:S02]  /*7130*/  LOP3.LUT R184, R184, 0xffff, RZ, 0xc0, !PT ;  /* 0x0000ffffb8b87812 */ /* 0x000fe400078ec0ff */
[----:B------:R-:W-:Y:S02]  /*7140*/  LOP3.LUT R185, R185, 0xffff, RZ, 0xc0, !PT ;  /* 0x0000ffffb9b97812 */ /* 0x000fe400078ec0ff */
[----:B------:R-:W-:Y:S02]  /*7150*/  LOP3.LUT R186, R186, 0xffff, RZ, 0xc0, !PT ;  /* 0x0000ffffbaba7812 */ /* 0x000fe400078ec0ff */
[----:B------:R-:W-:Y:S02]  /*7160*/  LOP3.LUT R187, R187, 0xffff, RZ, 0xc0, !PT ;  /* 0x0000ffffbbbb7812 */ /* 0x000fe400078ec0ff */
[----:B------:R-:W-:Y:S02]  /*7170*/  LOP3.LUT R192, R192, 0xffff, RZ, 0xc0, !PT ;  /* 0x0000ffffc0c07812 */ /* 0x000fe400078ec0ff */
[----:B------:R-:W-:-:S02]  /*7180*/  LOP3.LUT R193, R193, 0xffff, RZ, 0xc0, !PT ;  /* 0x0000ffffc1c17812 */ /* 0x000fc400078ec0ff */
[----:B------:R-:W-:Y:S02]  /*7190*/  LOP3.LUT R160, R160, 0xffff, RZ, 0xc0, !PT ;  /* 0x0000ffffa0a07812 */ /* 0x000fe400078ec0ff */
[----:B------:R-:W-:Y:S02]  /*71a0*/  LOP3.LUT R194, R194, 0xffff, RZ, 0xc0, !PT ;  /* 0x0000ffffc2c27812 */ /* 0x000fe400078ec0ff */
[----:B------:R-:W-:Y:S02]  /*71b0*/  LOP3.LUT R195, R195, 0xffff, RZ, 0xc0, !PT ;  /* 0x0000ffffc3c37812 */ /* 0x000fe400078ec0ff */
[----:B------:R-:W-:Y:S02]  /*71c0*/  LOP3.LUT R161, R161, 0xffff, RZ, 0xc0, !PT ;  /* 0x0000ffffa1a17812 */ /* 0x000fe400078ec0ff */
[----:B0-----:R-:W-:Y:S02]  /*71d0*/  PRMT R188, R162, 0x3340, R163 ;  /* 0x00003340a2bc7816 */ /* 0x001fe400000000a3 */
[----:B------:R-:W-:-:S02]  /*71e0*/  PRMT R180, R180, 0x3340, R181 ;  /* 0x00003340b4b47816 */ /* 0x000fc400000000b5 */
[----:B------:R-:W-:Y:S02]  /*71f0*/  PRMT R182, R182, 0x3340, R183 ;  /* 0x00003340b6b67816 */ /* 0x000fe400000000b7 */
[----:B------:R-:W-:Y:S02]  /*7200*/  PRMT R184, R184, 0x3340, R185 ;  /* 0x00003340b8b87816 */ /* 0x000fe400000000b9 */
[----:B------:R-:W-:Y:S02]  /*7210*/  PRMT R162, R186, 0x3340, R187 ;  /* 0x00003340baa27816 */ /* 0x000fe400000000bb */
[----:B------:R-:W-:Y:S02]  /*7220*/  PRMT R192, R192, 0x3340, R193 ;  /* 0x00003340c0c07816 */ /* 0x000fe400000000c1 */
[----:B------:R-:W-:Y:S02]  /*7230*/  PRMT R163, R194, 0x3340, R195 ;  /* 0x00003340c2a37816 */ /* 0x000fe400000000c3 */
[----:B------:R-:W-:-:S02]  /*7240*/  PRMT R160, R160, 0x3340, R161 ;  /* 0x00003340a0a07816 */ /* 0x000fc400000000a1 */
[----:B------:R-:W-:Y:S02]  /*7250*/  PRMT R161, R180, 0x5410, R182 ;  /* 0x00005410b4a17816 */ /* 0x000fe400000000b6 */
[----:B------:R-:W-:Y:S02]  /*7260*/  PRMT R162, R184, 0x5410, R162 ;  /* 0x00005410b8a27816 */ /* 0x000fe400000000a2 */
[----:B------:R-:W-:Y:S02]  /*7270*/  PRMT R163, R192, 0x5410, R163 ;  /* 0x00005410c0a37816 */ /* 0x000fe400000000a3 */
[----:B------:R-:W-:Y:S01]  /*7280*/  PRMT R160, R160, 0x5410, R188 ;  /* 0x00005410a0a07816 */ /* 0x000fe200000000bc */
[----:B------:R-:W-:Y:S01]  /*7290*/  BAR.SYNC.DEFER_BLOCKING 0x0 ;  /* 0x0000000000007b1d */ /* 0x000fe20000010000 */
[----:B------:R-:W-:-:S05]  /*72a0*/  ISETP.GE.AND P0, PT, R5, R4, PT ;  /* 0x000000040500720c */ /* 0x000fca0003f06270 */
[----:B------:R0:W-:Y:S04]  /*72b0*/  STL [R1+0x1bc], R6 ;  /* 0x0001bc0601007387 */ /* 0x0001e80000100800 */
[----:B0-----:R-:W2:Y:S04]  /*72c0*/  LDL R6, [R1+0x138] ;  /* 0x0001380001067983 */ /* 0x001ea80000100800 */
[----:B------:R0:W-:Y:S04]  /*72d0*/  STS.128 [R2+UR12], R160 ;  /* 0x000000a002007988 */ /* 0x0001e80008000c0c */
[----:B0-----:R-:W3:Y:S04]  /*72e0*/  LDL R162, [R1+0x15c] ;  /* 0x00015c0001a27983 */ /* 0x001ee80000100800 */
[----:B------:R-:W4:Y:S04]  /*72f0*/  LDL R163, [R1+0x13c] ;  /* 0x00013c0001a37983 */ /* 0x000f280000100800 */
[----:B------:R-:W2:Y:S04]  /*7300*/  LDL R2, [R1+0x11c] ;  /* 0x00011c0001027983 */ /* 0x000ea80000100800 */
[----:B------:R-:W4:Y:S01]  /*7310*/  LDL.LU R5, [R1+0x158] ;  /* 0x0001580001057983 */ /* 0x000f220000300800 */
[----:B------:R-:W-:-:S02]  /*7320*/  IADD3 RZ, P1, R3, R7, RZ ;  /* 0x0000000703ff7210 */ /* 0x000fc40007f3e0ff */
[----:B------:R-:W-:Y:S01]  /*7330*/  SHF.R.S32.HI R12, RZ, 0x1f, R3 ;  /* 0x0000001fff0c7819 */ /* 0x000fe20000011403 */
[----:B------:R-:W-:Y:S01]  /*7340*/  IMAD.IADD R160, R3, 0x1, R7 ;  /* 0x0000000103a07824 */ /* 0x000fe200078e0207 */
[----:B------:R-:W-:-:S03]  /*7350*/  PRMT R180, RZ, 0x7610, R180 ;  /* 0x00007610ffb47816 */ /* 0x000fc600000000b4 */
[C---:B------:R-:W-:Y:S01]  /*7360*/  IMAD.X R161, R12.reuse, 0x1, R233, P1 ;  /* 0x000000010ca17824 */ /* 0x040fe200008e06e9 */
[C---:B------:R-:W-:Y:S02]  /*7370*/  IADD3 RZ, P1, R3.reuse, R9, RZ ;  /* 0x0000000903ff7210 */ /* 0x040fe40007f3e0ff */
[----:B------:R-:W-:Y:S02]  /*7380*/  PRMT R181, RZ, 0x7610, R181 ;  /* 0x00007610ffb57816 */ /* 0x000fe400000000b5 */
[----:B------:R0:W2:Y:S01]  /*7390*/  @!P0 LDG.E.U8 R180, desc[UR14][R160.64] ;  /* 0x0000000ea0b48981 */ /* 0x0000a2000c1e1100 */
[----:B------:R-:W-:Y:S01]  /*73a0*/  PRMT R182, RZ, 0x7610, R182 ;  /* 0x00007610ffb67816 */ /* 0x000fe200000000b6 */
[C---:B0-----:R-:W-:Y:S02]  /*73b0*/  IMAD.IADD R160, R3.reuse, 0x1, R9 ;  /* 0x0000000103a07824 */ /* 0x041fe400078e0209 */
[----:B------:R-:W-:Y:S01]  /*73c0*/  IMAD.X R161, R12, 0x1, R231, P1 ;  /* 0x000000010ca17824 */ /* 0x000fe200008e06e7 */
[----:B------:R-:W-:-:S04]  /*73d0*/  IADD3 RZ, P1, R3, R16, RZ ;  /* 0x0000001003ff7210 */ /* 0x000fc80007f3e0ff */
[----:B------:R0:W2:Y:S02]  /*73e0*/  @!P0 LDG.E.U8 R181, desc[UR14][R160.64] ;  /* 0x0000000ea0b58981 */ /* 0x0000a4000c1e1100 */
[----:B0-----:R-:W-:Y:S02]  /*73f0*/  IMAD.IADD R160, R3, 0x1, R16 ;  /* 0x0000000103a07824 */ /* 0x001fe400078e0210 */
[----:B------:R-:W-:-:S05]  /*7400*/  IMAD.X R161, R12, 0x1, R229, P1 ;  /* 0x000000010ca17824 */ /* 0x000fca00008e06e5 */
[----:B------:R0:W2:Y:S01]  /*7410*/  @!P0 LDG.E.U8 R182, desc[UR14][R160.64] ;  /* 0x0000000ea0b68981 */ /* 0x0000a2000c1e1100 */
[----:B------:R-:W-:Y:S02]  /*7420*/  PRMT R183, RZ, 0x7610, R183 ;  /* 0x00007610ffb77816 */ /* 0x000fe400000000b7 */
[----:B0-----:R-:W-:-:S05]  /*7430*/  IADD3 R160, P1, R3, R0, RZ ;  /* 0x0000000003a07210 */ /* 0x001fca0007f3e0ff */
[----:B------:R-:W-:-:S05]  /*7440*/  IMAD.X R161, R12, 0x1, R15, P1 ;  /* 0x000000010ca17824 */ /* 0x000fca00008e060f */
[----:B------:R3:W2:Y:S01]  /*7450*/  @!P0 LDG.E.U8 R183, desc[UR14][R160.64] ;  /* 0x0000000ea0b78981 */ /* 0x0006a2000c1e1100 */
[----:B------:R-:W-:Y:S02]  /*7460*/  PRMT R184, RZ, 0x7610, R184 ;  /* 0x00007610ffb87816 */ /* 0x000fe400000000b8 */
[----:B------:R-:W-:Y:S02]  /*7470*/  PRMT R185, RZ, 0x7610, R185 ;  /* 0x00007610ffb97816 */ /* 0x000fe400000000b9 */
[----:B---3--:R-:W-:-:S05]  /*7480*/  IADD3 R160, P1, R3, R162, RZ ;  /* 0x000000a203a07210 */ /* 0x008fca0007f3e0ff */
[----:B----4-:R-:W-:-:S05]  /*7490*/  IMAD.X R161, R12, 0x1, R5, P1 ;  /* 0x000000010ca17824 */ /* 0x010fca00008e0605 */
[----:B------:R0:W3:Y:S02]  /*74a0*/  @!P0 LDG.E.U8 R184, desc[UR14][R160.64] ;  /* 0x0000000ea0b88981 */ /* 0x0000e4000c1e1100 */
[----:B0-----:R-:W-:-:S05]  /*74b0*/  IADD3 R160, P1, R3, R163, RZ ;  /* 0x000000a303a07210 */ /* 0x001fca0007f3e0ff */
[----:B--2---:R-:W-:Y:S01]  /*74c0*/  IMAD.X R161, R12, 0x1, R6, P1 ;  /* 0x000000010ca17824 */ /* 0x004fe200008e0606 */
[----:B------:R0:W-:Y:S04]  /*74d0*/  STL [R1+0x17c], R5 ;  /* 0x00017c0501007387 */ /* 0x0001e80000100800 */
[----:B------:R1:W2:Y:S01]  /*74e0*/  @!P0 LDG.E.U8 R185, desc[UR14][R160.64] ;  /* 0x0000000ea0b98981 */ /* 0x0002a2000c1e1100 */
[----:B------:R-:W-:Y:S02]  /*74f0*/  PRMT R186, RZ, 0x7610, R186 ;  /* 0x00007610ffba7816 */ /* 0x000fe400000000ba */
[----:B------:R-:W-:Y:S01]  /*7500*/  PRMT R187, RZ, 0x7610, R187 ;  /* 0x00007610ffbb7816 */ /* 0x000fe200000000bb */
[----:B------:R-:W4:Y:S04]  /*7510*/  LDL R163, [R1+0xd8] ;  /* 0x0000d80001a37983 */ /* 0x000f280000100800 */
[----:B------:R-:W3:Y:S04]  /*7520*/  LDL R162, [R1+0xbc] ;  /* 0x0000bc0001a27983 */ /* 0x000ee80000100800 */
[----:B------:R-:W2:Y:S01]  /*7530*/  LDL R161, [R1+0x118] ;  /* 0x0001180001a17983 */ /* 0x000ea20000100800 */
[----:B-1----:R-:W-:-:S03]  /*7540*/  IADD3 R160, P1, R3, R2, RZ ;  /* 0x0000000203a07210 */ /* 0x002fc60007f3e0ff */
[----:B------:R-:W3:Y:S04]  /*7550*/  LDL R6, [R1+0xb8] ;  /* 0x0000b80001067983 */ /* 0x000ee80000100800 */
[----:B0-----:R-:W3:Y:S04]  /*7560*/  LDL R5, [R1+0x9c] ;  /* 0x00009c0001057983 */ /* 0x001ee80000100800 */
[----:B------:R-:W3:Y:S01]  /*7570*/  LDL R2, [R1+0x98] ;  /* 0x0000980001027983 */ /* 0x000ee20000100800 */
[----:B--2---:R-:W-:-:S05]  /*7580*/  IMAD.X R161, R12, 0x1, R161, P1 ;  /* 0x000000010ca17824 */ /* 0x004fca00008e06a1 */
[----:B------:R0:W2:Y:S04]  /*7590*/  @!P0 LDG.E.U8 R186, desc[UR14][R160.64] ;  /* 0x0000000ea0ba8981 */ /* 0x0000a8000c1e1100 */
[----:B------:R-:W0:Y:S02]  /*75a0*/  LDL R161, [R1+0xfc] ;  /* 0x0000fc0001a17983 */ /* 0x000e240000100800 */
[----:B0-----:R-:W-:Y:S02]  /*75b0*/  IADD3 R160, P1, R3, R161, RZ ;  /* 0x000000a103a07210 */ /* 0x001fe40007f3e0ff */
[----:B------:R-:W4:Y:S03]  /*75c0*/  LDL R161, [R1+0xf8] ;  /* 0x0000f80001a17983 */ /* 0x000f260000100800 */
[----:B----4-:R-:W-:-:S05]  /*75d0*/  IMAD.X R161, R12, 0x1, R161, P1 ;  /* 0x000000010ca17824 */ /* 0x010fca00008e06a1 */
[----:B------:R0:W4:Y:S04]  /*75e0*/  @!P0 LDG.E.U8 R187, desc[UR14][R160.64] ;  /* 0x0000000ea0bb8981 */ /* 0x000128000c1e1100 */
[----:B------:R-:W0:Y:S01]  /*75f0*/  LDL R161, [R1+0xdc] ;  /* 0x0000dc0001a17983 */ /* 0x000e220000100800 */
[----:B------:R-:W-:Y:S02]  /*7600*/  PRMT R188, RZ, 0x7610, R188 ;  /* 0x00007610ffbc7816 */ /* 0x000fe400000000bc */
[----:B------:R-:W-:Y:S02]  /*7610*/  PRMT R189, RZ, 0x7610, R189 ;  /* 0x00007610ffbd7816 */ /* 0x000fe400000000bd */
[----:B------:R-:W-:Y:S02]  /*7620*/  LOP3.LUT R166, R166, 0xffff, RZ, 0xc0, !PT ;  /* 0x0000ffffa6a67812 */ /* 0x000fe400078ec0ff */
[----:B------:R-:W-:-:S02]  /*7630*/  LOP3.LUT R167, R167, 0xffff, RZ, 0xc0, !PT ;  /* 0x0000ffffa7a77812 */ /* 0x000fc400078ec0ff */
[----:B------:R-:W-:Y:S02]  /*7640*/  LOP3.LUT R178, R178, 0xffff, RZ, 0xc0, !PT ;  /* 0x0000ffffb2b27812 */ /* 0x000fe400078ec0ff */
[----:B------:R-:W-:Y:S02]  /*7650*/  LOP3.LUT R179, R179, 0xffff, RZ, 0xc0, !PT ;  /* 0x0000ffffb3b37812 */ /* 0x000fe400078ec0ff */
[----:B0-----:R-:W-:-:S05]  /*7660*/  IADD3 R160, P1, R3, R161, RZ ;  /* 0x000000a103a07210 */ /* 0x001fca0007f3e0ff */
[----:B------:R-:W-:-:S05]  /*7670*/  IMAD.X R161, R12, 0x1, R163, P1 ;  /* 0x000000010ca17824 */ /* 0x000fca00008e06a3 */
[----:B------:R3:W4:Y:S02]  /*7680*/  @!P0 LDG.E.U8 R188, desc[UR14][R160.64] ;  /* 0x0000000ea0bc8981 */ /* 0x000724000c1e1100 */
[----:B---3--:R-:W-:-:S05]  /*7690*/  IADD3 R160, P1, R3, R162, RZ ;  /* 0x000000a203a07210 */ /* 0x008fca0007f3e0ff */
[----:B------:R-:W-:Y:S01]  /*76a0*/  IMAD.X R161, R12, 0x1, R6, P1 ;  /* 0x000000010ca17824 */ /* 0x000fe200008e0606 */
[----:B------:R-:W-:Y:S01]  /*76b0*/  PRMT R163, R178, 0x3340, R166 ;  /* 0x00003340b2a37816 */ /* 0x000fe200000000a6 */
[----:B------:R-:W3:Y:S04]  /*76c0*/  LDL R6, [R1+0x38] ;  /* 0x0000380001067983 */ /* 0x000ee80000100800 */
[----:B------:R0:W4:Y:S01]  /*76d0*/  @!P0 LDG.E.U8 R189, desc[UR14][R160.64] ;  /* 0x0000000ea0bd8981 */ /* 0x000122000c1e1100 */
[----:B------:R-:W-:-:S03]  /*76e0*/  PRMT R162, R179, 0x3340, R167 ;  /* 0x00003340b3a27816 */ /* 0x000fc600000000a7 */
[----:B------:R-:W2:Y:S04]  /*76f0*/  LDL R166, [R1+0x78] ;  /* 0x0000780001a67983 */ /* 0x000ea80000100800 */
[----:B------:R-:W3:Y:S01]  /*7700*/  LDL R167, [R1+0x5c] ;  /* 0x00005c0001a77983 */ /* 0x000ee20000100800 */
[----:B0-----:R-:W-:-:S03]  /*7710*/  IADD3 R160, P1, R3, R5, RZ ;  /* 0x0000000503a07210 */ /* 0x001fc60007f3e0ff */
[----:B------:R-:W4:Y:S02]  /*7720*/  LDL R5, [R1+0x7c] ;  /* 0x00007c0001057983 */ /* 0x000f240000100800 */
[----:B------:R-:W-:Y:S02]  /*7730*/  IMAD.X R161, R12, 0x1, R2, P1 ;  /* 0x000000010ca17824 */ /* 0x000fe400008e0602 */
[----:B------:R-:W2:Y:S01]  /*7740*/  LDL R2, [R1+0x16c] ;  /* 0x00016c0001027983 */ /* 0x000ea20000100800 */
[----:B------:R-:W-:Y:S02]  /*7750*/  PRMT R192, RZ, 0x7610, R192 ;  /* 0x00007610ffc07816 */ /* 0x000fe400000000c0 */
[----:B------:R-:W-:Y:S02]  /*7760*/  LOP3.LUT R172, R172, 0xffff, RZ, 0xc0, !PT ;  /* 0x0000ffffacac7812 */ /* 0x000fe400078ec0ff */
[----:B------:R-:W-:Y:S02]  /*7770*/  LOP3.LUT R171, R171, 0xffff, RZ, 0xc0, !PT ;  /* 0x0000ffffabab7812 */ /* 0x000fe400078ec0ff */
[----:B------:R-:W-:Y:S01]  /*7780*/  LOP3.LUT R174, R174, 0xffff, RZ, 0xc0, !PT ;  /* 0x0000ffffaeae7812 */ /* 0x000fe200078ec0ff */
[----:B------:R0:W3:Y:S01]  /*7790*/  @!P0 LDG.E.U8 R192, desc[UR14][R160.64] ;  /* 0x0000000ea0c08981 */ /* 0x0000e2000c1e1100 */
        /* <DEDUP_REMOVED lines=9> */
[----:B------:R-:W-:Y:S02]  /*7830*/  PRMT R171, R172, 0x3340, R171 ;  /* 0x00003340acab7816 */ /* 0x000fe400000000ab */
[----:B0-----:R-:W-:Y:S02]  /*7840*/  PRMT R160, R174, 0x3340, R170 ;  /* 0x00003340aea07816 */ /* 0x001fe400000000aa */
[----:B------:R-:W-:Y:S02]  /*7850*/  PRMT R169, R173, 0x3340, R169 ;  /* 0x00003340ada97816 */ /* 0x000fe400000000a9 */
[----:B------:R-:W-:-:S02]  /*7860*/  PRMT R161, R176, 0x3340, R168 ;  /* 0x00003340b0a17816 */ /* 0x000fc400000000a8 */
[----:B------:R-:W-:Y:S02]  /*7870*/  PRMT R175, R175, 0x3340, R164 ;  /* 0x00003340afaf7816 */ /* 0x000fe400000000a4 */
[----:B------:R-:W-:Y:S02]  /*7880*/  PRMT R177, R177, 0x3340, R165 ;  /* 0x00003340b1b17816 */ /* 0x000fe400000000a5 */
[----:B------:R-:W-:Y:S02]  /*7890*/  PRMT R160, R171, 0x5410, R160 ;  /* 0x00005410aba07816 */ /* 0x000fe400000000a0 */
[----:B------:R-:W-:Y:S02]  /*78a0*/  PRMT R161, R169, 0x5410, R161 ;  /* 0x00005410a9a17816 */ /* 0x000fe400000000a1 */
[----:B------:R-:W-:Y:S02]  /*78b0*/  PRMT R162, R175, 0x5410, R162 ;  /* 0x00005410afa27816 */ /* 0x000fe400000000a2 */
[----:B------:R-:W-:-:S02]  /*78c0*/  PRMT R163, R177, 0x5410, R163 ;  /* 0x00005410b1a37816 */ /* 0x000fc400000000a3 */
[C---:B----4-:R-:W-:Y:S02]  /*78d0*/  IADD3 R164, P1, R3.reuse, R5, RZ ;  /* 0x0000000503a47210 */ /* 0x050fe40007f3e0ff */
[----:B------:R-:W4:Y:S04]  /*78e0*/  LDL R5, [R1+0x18] ;  /* 0x0000180001057983 */ /* 0x000f280000100800 */
[----:B--2---:R0:W-:Y:S01]  /*78f0*/  STS.128 [R2+UR12], R160 ;  /* 0x000000a002007988 */ /* 0x0041e20008000c0c */
[----:B------:R-:W-:Y:S01]  /*7900*/  IMAD.X R165, R12, 0x1, R166, P1 ;  /* 0x000000010ca57824 */ /* 0x000fe200008e06a6 */
[----:B---3--:R-:W-:Y:S02]  /*7910*/  IADD3 R166, P1, R3, R167, RZ ;  /* 0x000000a703a67210 */ /* 0x008fe40007f3e0ff */
[----:B------:R-:W2:Y:S04]  /*7920*/  LDL R167, [R1+0x58] ;  /* 0x0000580001a77983 */ /* 0x000ea80000100800 */
[----:B0-----:R-:W3:Y:S04]  /*7930*/  LDL R162, [R1+0x3c] ;  /* 0x00003c0001a27983 */ /* 0x001ee80000100800 */
[----:B------:R-:W4:Y:S01]  /*7940*/  LDL R163, [R1+0x1c] ;  /* 0x00001c0001a37983 */ /* 0x000f220000100800 */
[----:B------:R-:W-:-:S02]  /*7950*/  PRMT R168, RZ, 0x7610, R168 ;  /* 0x00007610ffa87816 */ /* 0x000fc400000000a8 */
[----:B------:R-:W-:Y:S01]  /*7960*/  PRMT R169, RZ, 0x7610, R169 ;  /* 0x00007610ffa97816 */ /* 0x000fe200000000a9 */
[----:B------:R-:W4:Y:S04]  /*7970*/  LDL.LU R2, [R1+0x150] ;  /* 0x0001500001027983 */ /* 0x000f280000300800 */
[----:B------:R0:W4:Y:S02]  /*7980*/  @!P0 LDG.E.U8 R168, desc[UR14][R164.64] ;  /* 0x0000000ea4a88981 */ /* 0x000124000c1e1100 */
[----:B0-----:R-:W-:Y:S02]  /*7990*/  PRMT R164, RZ, 0x7610, R164 ;  /* 0x00007610ffa47816 */ /* 0x001fe400000000a4 */
[----:B------:R-:W-:Y:S02]  /*79a0*/  PRMT R165, RZ, 0x7610, R165 ;  /* 0x00007610ffa57816 */ /* 0x000fe400000000a5 */
[----:B------:R-:W-:Y:S01]  /*79b0*/  PRMT R170, RZ, 0x7610, R170 ;  /* 0x00007610ffaa7816 */ /* 0x000fe200000000aa */
[----:B--2---:R-:W-:-:S05]  /*79c0*/  IMAD.X R167, R12, 0x1, R167, P1 ;  /* 0x000000010ca77824 */ /* 0x004fca00008e06a7 */
[----:B------:R0:W2:Y:S01]  /*79d0*/  @!P0 LDG.E.U8 R164, desc[UR14][R166.64] ;  /* 0x0000000ea6a48981 */ /* 0x0000a2000c1e1100 */
[C---:B---3--:R-:W-:Y:S02]  /*79e0*/  IADD3 R160, P2, R3.reuse, R162, RZ ;  /* 0x000000a203a07210 */ /* 0x048fe40007f5e0ff */
[----:B----4-:R-:W-:-:S03]  /*79f0*/  IADD3 R162, P1, R3, R163, RZ ;  /* 0x000000a303a27210 */ /* 0x010fc60007f3e0ff */
[C---:B------:R-:W-:Y:S01]  /*7a00*/  IMAD.X R161, R12.reuse, 0x1, R6, P2 ;  /* 0x000000010ca17824 */ /* 0x040fe200010e0606 */
[----:B0-----:R-:W-:Y:S01]  /*7a10*/  PRMT R166, RZ, 0x7610, R166 ;  /* 0x00007610ffa67816 */ /* 0x001fe200000000a6 */
[----:B------:R-:W3:Y:S01]  /*7a20*/  LDL R6, [R1+0x154] ;  /* 0x0001540001067983 */ /* 0x000ee20000100800 */
[----:B------:R-:W-:-:S03]  /*7a30*/  IMAD.X R163, R12, 0x1, R5, P1 ;  /* 0x000000010ca37824 */ /* 0x000fc600008e0605 */
[----:B------:R0:W4:Y:S01]  /*7a40*/  @!P0 LDG.E.U8 R165, desc[UR14][R160.64] ;  /* 0x0000000ea0a58981 */ /* 0x000122000c1e1100 */
[----:B------:R-:W-:-:S03]  /*7a50*/  PRMT R167, RZ, 0x7610, R167 ;  /* 0x00007610ffa77816 */ /* 0x000fc600000000a7 */
[----:B------:R1:W4:Y:S04]  /*7a60*/  @!P0 LDG.E.U8 R166, desc[UR14][R162.64] ;  /* 0x0000000ea2a68981 */ /* 0x000328000c1e1100 */
[----:B------:R-:W2:Y:S01]  /*7a70*/  LDL R5, [R1+0x114] ;  /* 0x0001140001057983 */ /* 0x000ea20000100800 */
[----:B0-----:R-:W-:-:S05]  /*7a80*/  IADD3 R160, P1, R3, R252, RZ ;  /* 0x000000fc03a07210 */ /* 0x001fca0007f3e0ff */
[----:B------:R-:W-:Y:S01]  /*7a90*/  IMAD.X R161, R12, 0x1, R251, P1 ;  /* 0x000000010ca17824 */ /* 0x000fe200008e06fb */
[----:B-1----:R-:W-:-:S04]  /*7aa0*/  IADD3 R162, P1, R3, R244, RZ ;  /* 0x000000f403a27210 */ /* 0x002fc80007f3e0ff */
[----:B------:R0:W4:Y:S01]  /*7ab0*/  @!P0 LDG.E.U8 R167, desc[UR14][R160.64] ;  /* 0x0000000ea0a78981 */ /* 0x000122000c1e1100 */
[----:B------:R-:W-:-:S05]  /*7ac0*/  IMAD.X R163, R12, 0x1, R243, P1 ;  /* 0x000000010ca37824 */ /* 0x000fca00008e06f3 */
[----:B------:R1:W4:Y:S01]  /*7ad0*/  @!P0 LDG.E.U8 R169, desc[UR14][R162.64] ;  /* 0x0000000ea2a98981 */ /* 0x000322000c1e1100 */
[----:B0-----:R-:W-:-:S05]  /*7ae0*/  IADD3 R160, P1, R3, R236, RZ ;  /* 0x000000ec03a07210 */ /* 0x001fca0007f3e0ff */
[----:B------:R-:W-:Y:S01]  /*7af0*/  IMAD.X R161, R12, 0x1, R235, P1 ;  /* 0x000000010ca17824 */ /* 0x000fe200008e06eb */
[----:B-1----:R-:W-:-:S06]  /*7b00*/  PRMT R162, RZ, 0x7610, R162 ;  /* 0x00007610ffa27816 */ /* 0x002fcc00000000a2 */
[----:B------:R0:W4:Y:S01]  /*7b10*/  @!P0 LDG.E.U8 R162, desc[UR14][R160.64] ;  /* 0x0000000ea0a28981 */ /* 0x000122000c1e1100 */
[----:B------:R-:W-:Y:S02]  /*7b20*/  PRMT R163, RZ, 0x7610, R163 ;  /* 0x00007610ffa37816 */ /* 0x000fe400000000a3 */
[----:B0-----:R-:W-:-:S05]  /*7b30*/  IADD3 R160, P1, R3, R227, RZ ;  /* 0x000000e303a07210 */ /* 0x001fca0007f3e0ff */
[----:B------:R-:W-:-:S05]  /*7b40*/  IMAD.X R161, R12, 0x1, R225, P1 ;  /* 0x000000010ca17824 */ /* 0x000fca00008e06e1 */
[----:B------:R0:W4:Y:S02]  /*7b50*/  @!P0 LDG.E.U8 R163, desc[UR14][R160.64] ;  /* 0x0000000ea0a38981 */ /* 0x000124000c1e1100 */
[----:B0-----:R-:W-:-:S05]  /*7b60*/  IADD3 R160, P1, R3, R212, RZ ;  /* 0x000000d403a07210 */ /* 0x001fca0007f3e0ff */
[----:B------:R-:W-:Y:S01]  /*7b70*/  IMAD.X R161, R12, 0x1, R211, P1 ;  /* 0x000000010ca17824 */ /* 0x000fe200008e06d3 */
[----:B------:R0:W-:Y:S04]  /*7b80*/  STL [R1+0x1ac], R251 ;  /* 0x0001acfb01007387 */ /* 0x0001e80000100800 */
[----:B------:R1:W4:Y:S04]  /*7b90*/  @!P0 LDG.E.U8 R170, desc[UR14][R160.64] ;  /* 0x0000000ea0aa8981 */ /* 0x000328000c1e1100 */
[----:B0-----:R-:W3:Y:S04]  /*7ba0*/  LDL R251, [R1+0x130] ;  /* 0x0001300001fb7983 */ /* 0x001ee80000100800 */
[----:B------:R-:W1:Y:S01]  /*7bb0*/  LDL R161, [R1+0x134] ;  /* 0x0001340001a17983 */ /* 0x000e620000100800 */
[----:B------:R-:W-:-:S02]  /*7bc0*/  PRMT R171, RZ, 0x7610, R171 ;  /* 0x00007610ffab7816 */ /* 0x000fc400000000ab */
[----:B------:R-:W-:Y:S02]  /*7bd0*/  PRMT R172, RZ, 0x7610, R172 ;  /* 0x00007610ffac7816 */ /* 0x000fe400000000ac */
[----:B-1----:R-:W-:-:S05]  /*7be0*/  IADD3 R160, P1, R3, R161, RZ ;  /* 0x000000a103a07210 */ /* 0x002fca0007f3e0ff */
[C---:B---3--:R-:W-:Y:S02]  /*7bf0*/  IMAD.X R161, R12.reuse, 0x1, R251, P1 ;  /* 0x000000010ca17824 */ /* 0x048fe400008e06fb */
[----:B------:R-:W3:Y:S04]  /*7c00*/  LDL R251, [R1+0xb4] ;  /* 0x0000b40001fb7983 */ /* 0x000ee80000100800 */
[----:B------:R0:W4:Y:S02]  /*7c10*/  @!P0 LDG.E.U8 R171, desc[UR14][R160.64] ;  /* 0x0000000ea0ab8981 */ /* 0x000124000c1e1100 */
[----:B0-----:R-:W-:Y:S02]  /*7c20*/  IADD3 R160, P1, R3, R6, RZ ;  /* 0x0000000603a07210 */ /* 0x001fe40007f3e0ff */
[----:B------:R-:W4:Y:S03]  /*7c30*/  LDL R6, [R1+0xb0] ;  /* 0x0000b00001067983 */ /* 0x000f260000100800 */
[----:B------:R-:W-:Y:S01]  /*7c40*/  IMAD.X R161, R12, 0x1, R2, P1 ;  /* 0x000000010ca17824 */ /* 0x000fe200008e0602 */
[----:B------:R0:W-:Y:S04]  /*7c50*/  STL [R1+0x180], R2 ;  /* 0x0001800201007387 */ /* 0x0001e80000100800 */
[----:B------:R2:W4:Y:S01]  /*7c60*/  @!P0 LDG.E.U8 R172, desc[UR14][R160.64] ;  /* 0x0000000ea0ac8981 */ /* 0x000522000c1e1100 */
[----:B------:R-:W-:-:S02]  /*7c70*/  PRMT R173, RZ, 0x7610, R173 ;  /* 0x00007610ffad7816 */ /* 0x000fc400000000ad */
[----:B------:R-:W-:Y:S01]  /*7c80*/  PRMT R174, RZ, 0x7610, R174 ;  /* 0x00007610ffae7816 */ /* 0x000fe200000000ae */
[----:B0-----:R-:W4:Y:S04]  /*7c90*/  LDL R2, [R1+0x90] ;  /* 0x0000900001027983 */ /* 0x001f280000100800 */
[----:B------:R-:W3:Y:S01]  /*7ca0*/  LDL R161, [R1+0x110] ;  /* 0x0001100001a17983 */ /* 0x000ee20000100800 */
[----:B--2---:R-:W-:-:S03]  /*7cb0*/  IADD3 R160, P1, R3, R5, RZ ;  /* 0x0000000503a07210 */ /* 0x004fc60007f3e0ff */
[----:B------:R-:W2:Y:S02]  /*7cc0*/  LDL R5, [R1+0x94] ;  /* 0x0000940001057983 */ /* 0x000ea40000100800 */
[----:B---3--:R-:W-:-:S05]  /*7cd0*/  IMAD.X R161, R12, 0x1, R161, P1 ;  /* 0x000000010ca17824 */ /* 0x008fca00008e06a1 */
[----:B------:R0:W3:Y:S04]  /*7ce0*/  @!P0 LDG.E.U8 R173, desc[UR14][R160.64] ;  /* 0x0000000ea0ad8981 */ /* 0x0000e8000c1e1100 */
[----:B------:R-:W0:Y:S02]  /*7cf0*/  LDL R161, [R1+0xf4] ;  /* 0x0000f40001a17983 */ /* 0x000e240000100800 */
[----:B0-----:R-:W-:Y:S02]  /*7d00*/  IADD3 R160, P1, R3, R161, RZ ;  /* 0x000000a103a07210 */ /* 0x001fe40007f3e0ff */
[----:B------:R-:W4:Y:S03]  /*7d10*/  LDL R161, [R1+0xf0] ;  /* 0x0000f00001a17983 */ /* 0x000f260000100800 */
[----:B----4-:R-:W-:-:S05]  /*7d20*/  IMAD.X R161, R12, 0x1, R161, P1 ;  /* 0x000000010ca17824 */ /* 0x010fca00008e06a1 */
[----:B------:R0:W4:Y:S04]  /*7d30*/  @!P0 LDG.E.U8 R174, desc[UR14][R160.64] ;  /* 0x0000000ea0ae8981 */ /* 0x000128000c1e1100 */
[----:B------:R-:W0:Y:S02]  /*7d40*/  LDL R161, [R1+0xd4] ;  /* 0x0000d40001a17983 */ /* 0x000e240000100800 */
[----:B0-----:R-:W-:Y:S02]  /*7d50*/  IADD3 R160, P1, R3, R161, RZ ;  /* 0x000000a103a07210 */ /* 0x001fe40007f3e0ff */
[----:B------:R-:W2:Y:S01]  /*7d60*/  LDL R161, [R1+0xd0] ;  /* 0x0000d00001a17983 */ /* 0x000ea20000100800 */
[----:B------:R-:W-:Y:S02]  /*7d70*/  PRMT R175, RZ, 0x7610, R175 ;  /* 0x00007610ffaf7816 */ /* 0x000fe400000000af */
[----:B------:R-:W-:-:S02]  /*7d80*/  PRMT R176, RZ, 0x7610, R176 ;  /* 0x00007610ffb07816 */ /* 0x000fc400000000b0 */
        /* <DEDUP_REMOVED lines=9> */
[----:B------:R-:W-:Y:S02]  /*7e20*/  PRMT R153, R153, 0x3340, R154 ;  /* 0x0000334099997816 */ /* 0x000fe4000000009a */
[----:B------:R-:W-:Y:S02]  /*7e30*/  PRMT R21, R17, 0x3340, R21 ;  /* 0x0000334011157816 */ /* 0x000fe40000000015 */
[----:B------:R-:W-:-:S02]  /*7e40*/  LOP3.LUT R20, R20, 0xffff, RZ, 0xc0, !PT ;  /* 0x0000ffff14147812 */ /* 0x000fc400078ec0ff */
[----:B------:R-:W-:Y:S02]  /*7e50*/  LOP3.LUT R23, R23, 0xffff, RZ, 0xc0, !PT ;  /* 0x0000ffff17177812 */ /* 0x000fe400078ec0ff */
[----:B------:R-:W-:Y:S02]  /*7e60*/  PRMT R19, R19, 0x3340, R155 ;  /* 0x0000334013137816 */ /* 0x000fe4000000009b */
[----:B------:R-:W-:Y:S02]  /*7e70*/  PRMT R17, R20, 0x3340, R23 ;  /* 0x0000334014117816 */ /* 0x000fe40000000017 */
[----:B------:R-:W-:Y:S02]  /*7e80*/  PRMT R21, R152, 0x5410, R21 ;  /* 0x0000541098157816 */ /* 0x000fe40000000015 */
[----:B------:R-:W-:Y:S01]  /*7e90*/  PRMT R20, R153, 0x5410, R19 ;  /* 0x0000541099147816 */ /* 0x000fe20000000013 */
[----:B--2---:R-:W-:-:S05]  /*7ea0*/  IMAD.X R161, R12, 0x1, R161, P1 ;  /* 0x000000010ca17824 */ /* 0x004fca00008e06a1 */
[----:B------:R0:W2:Y:S02]  /*7eb0*/  @!P0 LDG.E.U8 R175, desc[UR14][R160.64] ;  /* 0x0000000ea0af8981 */ /* 0x0000a4000c1e1100 */
[----:B0-----:R-:W-:-:S05]  /*7ec0*/  IADD3 R160, P1, R3, R251, RZ ;  /* 0x000000fb03a07210 */ /* 0x001fca0007f3e0ff */
[----:B------:R-:W-:-:S05]  /*7ed0*/  IMAD.X R161, R12, 0x1, R6, P1 ;  /* 0x000000010ca17824 */ /* 0x000fca00008e0606 */
[----:B------:R0:W2:Y:S02]  /*7ee0*/  @!P0 LDG.E.U8 R176, desc[UR14][R160.64] ;  /* 0x0000000ea0b08981 */ /* 0x0000a4000c1e1100 */
[----:B0-----:R-:W-:Y:S02]  /*7ef0*/  IADD3 R160, P1, R3, R5, RZ ;  /* 0x0000000503a07210 */ /* 0x001fe40007f3e0ff */
[----:B------:R-:W3:Y:S03]  /*7f00*/  LDL R5, [R1+0x168] ;  /* 0x0001680001057983 */ /* 0x000ee60000100800 */
[----:B------:R-:W-:Y:S02]  /*7f10*/  IMAD.X R161, R12, 0x1, R2, P1 ;  /* 0x000000010ca17824 */ /* 0x000fe400008e0602 */
[----:B------:R-:W4:Y:S04]  /*7f20*/  LDL R2, [R1+0x74] ;  /* 0x0000740001027983 */ /* 0x000f280000100800 */
[----:B------:R-:W2:Y:S04]  /*7f30*/  LDL R12, [R1+0x50] ;  /* 0x00005000010c7983 */ /* 0x000ea80000100800 */
[----:B------:R-:W2:Y:S04]  /*7f40*/  LDL.LU R251, [R1+0x14] ;  /* 0x0000140001fb7983 */ /* 0x000ea80000300800 */
[----:B------:R-:W3:Y:S04]  /*7f50*/  LDL R152, [R1+0x70] ;  /* 0x0000700001987983 */ /* 0x000ee80000100800 */
[----:B------:R-:W2:Y:S01]  /*7f60*/  LDL R153, [R1+0x54] ;  /* 0x0000540001997983 */ /* 0x000ea20000100800 */
[----:B------:R-:W-:-:S02]  /*7f70*/  LOP3.LUT R18, R18, 0xffff, RZ, 0xc0, !PT ;  /* 0x0000ffff12127812 */ /* 0x000fc400078ec0ff */
[----:B------:R-:W-:Y:S01]  /*7f80*/  LOP3.LUT R22, R22, 0xffff, RZ, 0xc0, !PT ;  /* 0x0000ffff16167812 */ /* 0x000fe200078ec0ff */
[----:B------:R-:W2:Y:S01]  /*7f90*/  LDL R6, [R1+0x30] ;  /* 0x0000300001067983 */ /* 0x000ea20000100800 */
[----:B------:R-:W-:Y:S02]  /*7fa0*/  SHF.R.S32.HI R19, RZ, 0x1f, R3 ;  /* 0x0000001fff137819 */ /* 0x000fe40000011403 */
[----:B------:R-:W-:Y:S02]  /*7fb0*/  PRMT R22, R18, 0x3340, R22 ;  /* 0x0000334012167816 */ /* 0x000fe40000000016 */
[----:B----4-:R-:W-:Y:S02]  /*7fc0*/  IADD3 R18, P1, R3, R2, RZ ;  /* 0x0000000203127210 */ /* 0x010fe40007f3e0ff */
[----:B------:R-:W4:Y:S03]  /*7fd0*/  LDL R2, [R1+0x10] ;  /* 0x0000100001027983 */ /* 0x000f260000100800 */
[----:B---3--:R-:W-:Y:S01]  /*7fe0*/  IMAD.X R19, R19, 0x1, R152, P1 ;  /* 0x0000000113137824 */ /* 0x008fe200008e0698 */
[----:B--2---:R-:W-:-:S02]  /*7ff0*/  IADD3 R152, P1, R3, R153, RZ ;  /* 0x0000009903987210 */ /* 0x004fc40007f3e0ff */
[----:B------:R-:W2:Y:S01]  /*8000*/  LDL R153, [R1+0x34] ;  /* 0x0000340001997983 */ /* 0x000ea20000100800 */
[----:B------:R-:W-:Y:S02]  /*8010*/  LOP3.LUT R157, R157, 0xffff, RZ, 0xc0, !PT ;  /* 0x0000ffff9d9d7812 */ /* 0x000fe400078ec0ff */
[----:B------:R-:W-:Y:S02]  /*8020*/  LOP3.LUT R159, R159, 0xffff, RZ, 0xc0, !PT ;  /* 0x0000ffff9f9f7812 */ /* 0x000fe400078ec0ff */
[----:B------:R-:W-:Y:S02]  /*8030*/  LOP3.LUT R158, R158, 0xffff, RZ, 0xc0, !PT ;  /* 0x0000ffff9e9e7812 */ /* 0x000fe400078ec0ff */
[----:B------:R-:W-:Y:S02]  /*8040*/  LOP3.LUT R196, R196, 0xffff, RZ, 0xc0, !PT ;  /* 0x0000ffffc4c47812 */ /* 0x000fe400078ec0ff */
[----:B------:R-:W-:Y:S02]  /*8050*/  PRMT R157, R157, 0x3340, R159 ;  /* 0x000033409d9d7816 */ /* 0x000fe4000000009f */
[----:B------:R-:W-:-:S02]  /*8060*/  PRMT R23, R158, 0x3340, R196 ;  /* 0x000033409e177816 */ /* 0x000fc400000000c4 */
[----:B------:R-:W-:Y:S02]  /*8070*/  PRMT R22, R17, 0x5410, R22 ;  /* 0x0000541011167816 */ /* 0x000fe40000000016 */
[----:B------:R-:W-:Y:S02]  /*8080*/  PRMT R23, R157, 0x5410, R23 ;  /* 0x000054109d177816 */ /* 0x000fe40000000017 */
[----:B------:R-:W-:-:S03]  /*8090*/  PRMT R17, RZ, 0x7610, R17 ;  /* 0x00007610ff117816 */ /* 0x000fc60000000011 */
[----:B------:R0:W-:Y:S04]  /*80a0*/  STS.128 [R5+UR12], R20 ;  /* 0x0000001405007988 */ /* 0x0001e80008000c0c */
[----:B------:R2:W3:Y:S01]  /*80b0*/  @!P0 LDG.E.U8 R17, desc[UR14][R18.64] ;  /* 0x0000000e12118981 */ /* 0x0004e2000c1e1100 */
[----:B0-----:R-:W-:-:S03]  /*80c0*/  SHF.R.S32.HI R23, RZ, 0x1f, R3 ;  /* 0x0000001fff177819 */ /* 0x001fc60000011403 */
[----:B------:R-:W3:Y:S04]  /*80d0*/  LDL.LU R5, [R1+0x128] ;  /* 0x0001280001057983 */ /* 0x000ee80000300800 */
[----:B------:R-:W3:Y:S01]  /*80e0*/  LDL R22, [R1+0x14c] ;  /* 0x00014c0001167983 */ /* 0x000ee20000100800 */
[----:B--2---:R-:W-:Y:S01]  /*80f0*/  IADD3 R18, P2, R3, R153, RZ ;  /* 0x0000009903127210 */ /* 0x004fe20007f5e0ff */
[----:B------:R-:W-:Y:S02]  /*8100*/  IMAD.X R153, R23, 0x1, R12, P1 ;  /* 0x0000000117997824 */ /* 0x000fe400008e060c */
[----:B------:R-:W2:Y:S01]  /*8110*/  LDL R12, [R1+0x12c] ;  /* 0x00012c00010c7983 */ /* 0x000ea20000100800 */
[----:B------:R-:W-:-:S05]  /*8120*/  IADD3 R20, P1, R3, R251, RZ ;  /* 0x000000fb03147210 */ /* 0x000fca0007f3e0ff */
[C---:B----4-:R-:W-:Y:S02]  /*8130*/  IMAD.X R21, R23.reuse, 0x1, R2, P1 ;  /* 0x0000000117157824 */ /* 0x050fe400008e0602 */
[----:B------:R-:W4:Y:S01]  /*8140*/  LDL R2, [R1+0x148] ;  /* 0x0001480001027983 */ /* 0x000f220000100800 */
[----:B------:R-:W-:Y:S01]  /*8150*/  PRMT R155, RZ, 0x7610, R155 ;  /* 0x00007610ff9b7816 */ /* 0x000fe2000000009b */
[----:B------:R-:W-:Y:S01]  /*8160*/  IMAD.X R19, R23, 0x1, R6, P2 ;  /* 0x0000000117137824 */ /* 0x000fe200010e0606 */
[----:B------:R-:W-:Y:S01]  /*8170*/  PRMT R154, RZ, 0x7610, R154 ;  /* 0x00007610ff9a7816 */ /* 0x000fe2000000009a */
[----:B------:R-:W4:Y:S04]  /*8180*/  LDL R6, [R1+0x10c] ;  /* 0x00010c0001067983 */ /* 0x000f280000100800 */
[----:B------:R0:W4:Y:S04]  /*8190*/  @!P0 LDG.E.U8 R155, desc[UR14][R152.64] ;  /* 0x0000000e989b8981 */ /* 0x000128000c1e1100 */
[----:B------:R1:W4:Y:S01]  /*81a0*/  @!P0 LDG.E.U8 R154, desc[UR14][R18.64] ;  /* 0x0000000e129a8981 */ /* 0x000322000c1e1100 */
[----:B0-----:R-:W-:-:S02]  /*81b0*/  PRMT R152, RZ, 0x7610, R152 ;  /* 0x00007610ff987816 */ /* 0x001fc40000000098 */
[----:B-1----:R-:W-:-:S04]  /*81c0*/  IADD3 R18, P1, R3, R250, RZ ;  /* 0x000000fa03127210 */ /* 0x002fc80007f3e0ff */
[----:B------:R0:W4:Y:S01]  /*81d0*/  @!P0 LDG.E.U8 R152, desc[UR14][R20.64] ;  /* 0x0000000e14988981 */ /* 0x000122000c1e1100 */
[----:B------:R-:W-:Y:S01]  /*81e0*/  PRMT R153, RZ, 0x7610, R153 ;  /* 0x00007610ff997816 */ /* 0x000fe20000000099 */
[----:B------:R-:W-:-:S05]  /*81f0*/  IMAD.X R19, R23, 0x1, R249, P1 ;  /* 0x0000000117137824 */ /* 0x000fca00008e06f9 */
[----:B------:R1:W4:Y:S01]  /*8200*/  @!P0 LDG.E.U8 R153, desc[UR14][R18.64] ;  /* 0x0000000e12998981 */ /* 0x000322000c1e1100 */
[----:B0-----:R-:W-:-:S05]  /*8210*/  IADD3 R20, P1, R3, R242, RZ ;  /* 0x000000f203147210 */ /* 0x001fca0007f3e0ff */
[----:B------:R-:W-:Y:S01]  /*8220*/  IMAD.X R21, R23, 0x1, R241, P1 ;  /* 0x0000000117157824 */ /* 0x000fe200008e06f1 */
[----:B-1----:R-:W-:Y:S02]  /*8230*/  IADD3 R18, P1, R3, R223, RZ ;  /* 0x000000df03127210 */ /* 0x002fe40007f3e0ff */
[----:B------:R-:W-:-:S03]  /*8240*/  PRMT R157, RZ, 0x7610, R157 ;  /* 0x00007610ff9d7816 */ /* 0x000fc6000000009d */
[----:B------:R-:W-:-:S05]  /*8250*/  IMAD.X R19, R23, 0x1, R221, P1 ;  /* 0x0000000117137824 */ /* 0x000fca00008e06dd */
[----:B------:R0:W4:Y:S01]  /*8260*/  @!P0 LDG.E.U8 R157, desc[UR14][R18.64] ;  /* 0x0000000e129d8981 */ /* 0x000122000c1e1100 */
[----:B------:R-:W-:Y:S02]  /*8270*/  PRMT R158, RZ, 0x7610, R158 ;  /* 0x00007610ff9e7816 */ /* 0x000fe4000000009e */
[----:B0-----:R-:W-:-:S05]  /*8280*/  IADD3 R18, P1, R3, R14, RZ ;  /* 0x0000000e03127210 */ /* 0x001fca0007f3e0ff */
[----:B------:R-:W-:-:S05]  /*8290*/  IMAD.X R19, R23, 0x1, R8, P1 ;  /* 0x0000000117137824 */ /* 0x000fca00008e0608 */
[----:B------:R-:W4:Y:S01]  /*82a0*/  @!P0 LDG.E.U8 R158, desc[UR14][R18.64] ;  /* 0x0000000e129e8981 */ /* 0x000f22000c1e1100 */
[----:B------:R-:W-:Y:S02]  /*82b0*/  PRMT R159, RZ, 0x7610, R159 ;  /* 0x00007610ff9f7816 */ /* 0x000fe4000000009f */
[----:B------:R-:W-:Y:S02]  /*82c0*/  PRMT R177, RZ, 0x7610, R177 ;  /* 0x00007610ffb17816 */ /* 0x000fe400000000b1 */
[----:B------:R-:W-:Y:S01]  /*82d0*/  PRMT R156, RZ, 0x7610, R156 ;  /* 0x00007610ff9c7816 */ /* 0x000fe2000000009c */
[----:B------:R0:W-:Y:S04]  /*82e0*/  STL [R1+0x1b0], R249 ;  /* 0x0001b0f901007387 */ /* 0x0001e80000100800 */
[----:B------:R1:W4:Y:S04]  /*82f0*/  @!P0 LDG.E.U8 R177, desc[UR14][R160.64] ;  /* 0x0000000ea0b18981 */ /* 0x000328000c1e1100 */
[----:B------:R-:W4:Y:S04]  /*8300*/  @!P0 LDG.E.U8 R156, desc[UR14][R20.64] ;  /* 0x0000000e149c8981 */ /* 0x000f28000c1e1100 */
[----:B0-----:R-:W4:Y:S01]  /*8310*/  LDL R249, [R1+0xec] ;  /* 0x0000ec0001f97983 */ /* 0x001f220000100800 */
[----:B-1----:R-:W-:-:S02]  /*8320*/  PRMT R160, RZ, 0x7610, R160 ;  /* 0x00007610ffa07816 */ /* 0x002fc400000000a0 */
[----:B--2---:R-:W-:Y:S02]  /*8330*/  IADD3 R18, P1, R3, R12, RZ ;  /* 0x0000000c03127210 */ /* 0x004fe40007f3e0ff */
[----:B------:R-:W2:Y:S03]  /*8340*/  LDL R12, [R1+0xe8] ;  /* 0x0000e800010c7983 */ /* 0x000ea60000100800 */
[----:B---3--:R-:W-:-:S05]  /*8350*/  IMAD.X R19, R23, 0x1, R5, P1 ;  /* 0x0000000117137824 */ /* 0x008fca00008e0605 */
[----:B------:R0:W3:Y:S02]  /*8360*/  @!P0 LDG.E.U8 R159, desc[UR14][R18.64] ;  /* 0x0000000e129f8981 */ /* 0x0000e4000c1e1100 */
[----:B0-----:R-:W-:Y:S02]  /*8370*/  IADD3 R18, P1, R3, R22, RZ ;  /* 0x0000001603127210 */ /* 0x001fe40007f3e0ff */
[----:B------:R0:W-:Y:S03]  /*8380*/  STL [R1+0x184], R5 ;  /* 0x0001840501007387 */ /* 0x0001e60000100800 */
[----:B----4-:R-:W-:Y:S01]  /*8390*/  IMAD.X R19, R23, 0x1, R2, P1 ;  /* 0x0000000117137824 */ /* 0x010fe200008e0602 */
[----:B------:R-:W4:Y:S04]  /*83a0*/  LDL R22, [R1+0xcc] ;  /* 0x0000cc0001167983 */ /* 0x000f280000100800 */
[----:B------:R-:W3:Y:S04]  /*83b0*/  LDL R21, [R1+0xc8] ;  /* 0x0000c80001157983 */ /* 0x000ee80000100800 */
[----:B------:R-:W3:Y:S04]  /*83c0*/  LDL R20, [R1+0xac] ;  /* 0x0000ac0001147983 */ /* 0x000ee80000100800 */
[----:B0-----:R-:W3:Y:S04]  /*83d0*/  LDL.LU R5, [R1+0x144] ;  /* 0x0001440001057983 */ /* 0x001ee80000300800 */
[----:B------:R-:W3:Y:S04]  /*83e0*/  LDL.LU R2, [R1+0x120] ;  /* 0x0001200001027983 */ /* 0x000ee80000300800 */
[----:B------:R0:W3:Y:S04]  /*83f0*/  @!P0 LDG.E.U8 R160, desc[UR14][R18.64] ;  /* 0x0000000e12a08981 */ /* 0x0000e8000c1e1100 */
[----:B------:R-:W2:Y:S01]  /*8400*/  LDL R19, [R1+0x108] ;  /* 0x0001080001137983 */ /* 0x000ea20000100800 */
[----:B0-----:R-:W-:-:S02]  /*8410*/  IADD3 R18, P1, R3, R6, RZ ;  /* 0x0000000603127210 */ /* 0x001fc40007f3e0ff */
[----:B------:R-:W-:Y:S01]  /*8420*/  PRMT R161, RZ, 0x7610, R161 ;  /* 0x00007610ffa17816 */ /* 0x000fe200000000a1 */
[----:B------:R-:W3:Y:S01]  /*8430*/  LDL R6, [R1+0xa8] ;  /* 0x0000a80001067983 */ /* 0x000ee20000100800 */
[----:B------:R-:W-:Y:S02]  /*8440*/  PRMT R178, RZ, 0x7610, R178 ;  /* 0x00007610ffb27816 */ /* 0x000fe400000000b2 */
[----:B------:R-:W-:Y:S01]  /*8450*/  PRMT R179, RZ, 0x7610, R179 ;  /* 0x00007610ffb37816 */ /* 0x000fe200000000b3 */
[----:B--2---:R-:W-:-:S05]  /*8460*/  IMAD.X R19, R23, 0x1, R19, P1 ;  /* 0x0000000117137824 */ /* 0x004fca00008e0613 */
[----:B------:R0:W2:Y:S02]  /*8470*/  @!P0 LDG.E.U8 R161, desc[UR14][R18.64] ;  /* 0x0000000e12a18981 */ /* 0x0000a4000c1e1100 */
[----:B0-----:R-:W-:Y:S02]  /*8480*/  IADD3 R18, P1, R3, R249, RZ ;  /* 0x000000f903127210 */ /* 0x001fe40007f3e0ff */
[----:B------:R-:W2:Y:S03]  /*8490*/  LDL R249, [R1+0x8c] ;  /* 0x00008c0001f97983 */ /* 0x000ea60000100800 */
[----:B------:R-:W-:Y:S02]  /*84a0*/  IMAD.X R19, R23, 0x1, R12, P1 ;  /* 0x0000000117137824 */ /* 0x000fe400008e060c */
[----:B------:R-:W2:Y:S04]  /*84b0*/  LDL R12, [R1+0x88] ;  /* 0x00008800010c7983 */ /* 0x000ea80000100800 */
[----:B------:R4:W2:Y:S02]  /*84c0*/  @!P0 LDG.E.U8 R178, desc[UR14][R18.64] ;  /* 0x0000000e12b28981 */ /* 0x0008a4000c1e1100 */
[----:B----4-:R-:W-:-:S02]  /*84d0*/  IADD3 R18, P1, R3, R22, RZ ;  /* 0x0000001603127210 */ /* 0x010fc40007f3e0ff */
[----:B------:R-:W-:Y:S01]  /*84e0*/  PRMT R193, RZ, 0x7610, R193 ;  /* 0x00007610ffc17816 */ /* 0x000fe200000000c1 */
[----:B------:R-:W4:Y:S02]  /*84f0*/  LDL R22, [R1+0x4c] ;  /* 0x00004c0001167983 */ /* 0x000f240000100800 */
[----:B---3--:R-:W-:Y:S01]  /*8500*/  IMAD.X R19, R23, 0x1, R21, P1 ;  /* 0x0000000117137824 */ /* 0x008fe200008e0615 */
[----:B------:R-:W-:Y:S01]  /*8510*/  PRMT R194, RZ, 0x7610, R194 ;  /* 0x00007610ffc27816 */ /* 0x000fe200000000c2 */
[----:B------:R-:W3:Y:S04]  /*8520*/  LDL R21, [R1+0x48] ;  /* 0x0000480001157983 */ /* 0x000ee80000100800 */
[----:B------:R0:W3:Y:S02]  /*8530*/  @!P0 LDG.E.U8 R179, desc[UR14][R18.64] ;  /* 0x0000000e12b38981 */ /* 0x0000e4000c1e1100 */
[----:B0-----:R-:W-:-:S02]  /*8540*/  IADD3 R18, P1, R3, R20, RZ ;  /* 0x0000001403127210 */ /* 0x001fc40007f3e0ff */
[----:B------:R-:W3:Y:S03]  /*8550*/  LDL R20, [R1+0x2c] ;  /* 0x00002c0001147983 */ /* 0x000ee60000100800 */
[----:B------:R-:W-:Y:S02]  /*8560*/  IMAD.X R19, R23, 0x1, R6, P1 ;  /* 0x0000000117137824 */ /* 0x000fe400008e0606 */
[----:B------:R-:W3:Y:S04]  /*8570*/  LDL R6, [R1+0x28] ;  /* 0x0000280001067983 */ /* 0x000ee80000100800 */
[----:B------:R2:W3:Y:S02]  /*8580*/  @!P0 LDG.E.U8 R193, desc[UR14][R18.64] ;  /* 0x0000000e12c18981 */ /* 0x0004e4000c1e1100 */
[----:B--2---:R-:W-:-:S02]  /*8590*/  IADD3 R18, P1, R3, R249, RZ ;  /* 0x000000f903127210 */ /* 0x004fc40007f3e0ff */
[----:B------:R-:W2:Y:S03]  /*85a0*/  LDL.LU R249, [R1+0xc] ;  /* 0x00000c0001f97983 */ /* 0x000ea60000300800 */
[----:B------:R-:W-:Y:S02]  /*85b0*/  IMAD.X R19, R23, 0x1, R12, P1 ;  /* 0x0000000117137824 */ /* 0x000fe400008e060c */
[----:B------:R-:W2:Y:S04]  /*85c0*/  LDL R12, [R1+0x8] ;  /* 0x00000800010c7983 */ /* 0x000ea80000100800 */
[----:B------:R0:W2:Y:S04]  /*85d0*/  @!P0 LDG.E.U8 R194, desc[UR14][R18.64] ;  /* 0x0000000e12c28981 */ /* 0x0000a8000c1e1100 */
[----:B------:R-:W0:Y:S02]  /*85e0*/  LDL R19, [R1+0x6c] ;  /* 0x00006c0001137983 */ /* 0x000e240000100800 */
[----:B0-----:R-:W-:-:S02]  /*85f0*/  IADD3 R18, P1, R3, R19, RZ ;  /* 0x0000001303127210 */ /* 0x001fc40007f3e0ff */
[----:B------:R-:W4:Y:S01]  /*8600*/  LDL R19, [R1+0x68] ;  /* 0x0000680001137983 */ /* 0x000f220000100800 */
[----:B------:R-:W-:Y:S02]  /*8610*/  PRMT R195, RZ, 0x7610, R195 ;  /* 0x00007610ffc37816 */ /* 0x000fe400000000c3 */
[----:B------:R-:W-:Y:S02]  /*8620*/  PRMT R196, RZ, 0x7610, R196 ;  /* 0x00007610ffc47816 */ /* 0x000fe400000000c4 */
[----:B------:R-:W-:Y:S02]  /*8630*/  PRMT R214, RZ, 0x7610, R214 ;  /* 0x00007610ffd67816 */ /* 0x000fe400000000d6 */
[----:B------:R-:W-:Y:S02]  /*8640*/  PRMT R216, RZ, 0x7610, R216 ;  /* 0x00007610ffd87816 */ /* 0x000fe400000000d8 */
[----:B------:R-:W-:Y:S01]  /*8650*/  PRMT R218, RZ, 0x7610, R218 ;  /* 0x00007610ffda7816 */ /* 0x000fe200000000da */
[----:B----4-:R-:W-:-:S05]  /*8660*/  IMAD.X R19, R23, 0x1, R19, P1 ;  /* 0x0000000117137824 */ /* 0x010fca00008e0613 */
[----:B------:R0:W4:Y:S02]  /*8670*/  @!P0 LDG.E.U8 R195, desc[UR14][R18.64] ;  /* 0x0000000e12c38981 */ /* 0x000124000c1e1100 */
[----:B0-----:R-:W-:-:S05]  /*8680*/  IADD3 R18, P1, R3, R22, RZ ;  /* 0x0000001603127210 */ /* 0x001fca0007f3e0ff */
[----:B---3--:R-:W-:Y:S01]  /*8690*/  IMAD.X R19, R23, 0x1, R21, P1 ;  /* 0x0000000117137824 */ /* 0x008fe200008e0615 */
[----:B------:R-:W-:Y:S01]  /*86a0*/  PRMT R220, RZ, 0x7610, R220 ;  /* 0x00007610ffdc7816 */ /* 0x000fe200000000dc */
[----:B------:R-:W3:Y:S04]  /*86b0*/  LDL R21, [R1+0x104] ;  /* 0x0001040001157983 */ /* 0x000ee80000100800 */
[----:B------:R0:W4:Y:S02]  /*86c0*/  @!P0 LDG.E.U8 R196, desc[UR14][R18.64] ;  /* 0x0000000e12c48981 */ /* 0x000124000c1e1100 */
[----:B0-----:R-:W-:Y:S02]  /*86d0*/  IADD3 R18, P1, R3, R20, RZ ;  /* 0x0000001403127210 */ /* 0x001fe40007f3e0ff */
[----:B------:R-:W-:Y:S01]  /*86e0*/  PRMT R222, RZ, 0x7610, R222 ;  /* 0x00007610ffde7816 */ /* 0x000fe200000000de */
[----:B------:R-:W3:Y:S02]  /*86f0*/  LDL R20, [R1+0x140] ;  /* 0x0001400001147983 */ /* 0x000ee40000100800 */
[----:B------:R-:W-:-:S02]  /*8700*/  IMAD.X R19, R23, 0x1, R6, P1 ;  /* 0x0000000117137824 */ /* 0x000fc400008e0606 */
[----:B------:R-:W4:Y:S04]  /*8710*/  LDL R6, [R1+0x124] ;  /* 0x0001240001067983 */ /* 0x000f280000100800 */
[----:B------:R2:W3:Y:S02]  /*8720*/  @!P0 LDG.E.U8 R214, desc[UR14][R18.64] ;  /* 0x0000000e12d68981 */ /* 0x0004e4000c1e1100 */
[----:B--2---:R-:W-:-:S05]  /*8730*/  IADD3 R18, P1, R3, R249, RZ ;  /* 0x000000f903127210 */ /* 0x004fca0007f3e0ff */
[----:B------:R-:W-:Y:S01]  /*8740*/  IMAD.X R19, R23, 0x1, R12, P1 ;  /* 0x0000000117137824 */ /* 0x000fe200008e060c */
[----:B------:R-:W-:Y:S01]  /*8750*/  PRMT R224, RZ, 0x7610, R224 ;  /* 0x00007610ffe07816 */ /* 0x000fe200000000e0 */
[----:B------:R-:W2:Y:S04]  /*8760*/  LDL R12, [R1+0xe4] ;  /* 0x0000e400010c7983 */ /* 0x000ea80000100800 */
[----:B------:R0:W2:Y:S02]  /*8770*/  @!P0 LDG.E.U8 R216, desc[UR14][R18.64] ;  /* 0x0000000e12d88981 */ /* 0x0000a4000c1e1100 */
[----:B0-----:R-:W-:-:S05]  /*8780*/  IADD3 R18, P1, R3, R248, RZ ;  /* 0x000000f803127210 */ /* 0x001fca0007f3e0ff */
[----:B------:R-:W-:-:S05]  /*8790*/  IMAD.X R19, R23, 0x1, R247, P1 ;  /* 0x0000000117137824 */ /* 0x000fca00008e06f7 */
        /* <DEDUP_REMOVED lines=8> */
[----:B------:R-:W-:Y:S01]  /*8820*/  IMAD.X R19, R23, 0x1, R10, P1 ;  /* 0x0000000117137824 */ /* 0x000fe200008e060a */
[----:B------:R-:W-:Y:S04]  /*8830*/  STL [R1+0x1b4], R247 ;  /* 0x0001b4f701007387 */ /* 0x000fe80000100800 */
[----:B------:R4:W2:Y:S02]  /*8840*/  @!P0 LDG.E.U8 R224, desc[UR14][R18.64] ;  /* 0x0000000e12e08981 */ /* 0x0008a4000c1e1100 */
[----:B----4-:R-:W-:Y:S02]  /*8850*/  IADD3 R18, P1, R3, R6, RZ ;  /* 0x0000000603127210 */ /* 0x010fe40007f3e0ff */
[----:B------:R-:W4:Y:S03]  /*8860*/  LDL R6, [R1+0xc4] ;  /* 0x0000c40001067983 */ /* 0x000f260000100800 */
[----:B------:R-:W-:Y:S01]  /*8870*/  IMAD.X R19, R23, 0x1, R2, P1 ;  /* 0x0000000117137824 */ /* 0x000fe200008e0602 */
[----:B------:R0:W-:Y:S04]  /*8880*/  STL [R1+0x188], R2 ;  /* 0x0001880201007387 */ /* 0x0001e80000100800 */
[----:B0-----:R-:W2:Y:S01]  /*8890*/  LDL.LU R2, [R1+0x100] ;  /* 0x0001000001027983 */ /* 0x001ea20000300800 */
[----:B------:R-:W-:-:S06]  /*88a0*/  PRMT R226, RZ, 0x7610, R226 ;  /* 0x00007610ffe27816 */ /* 0x000fcc00000000e2 */
[----:B------:R0:W4:Y:S01]  /*88b0*/  @!P0 LDG.E.U8 R226, desc[UR14][R18.64] ;  /* 0x0000000e12e28981 */ /* 0x000122000c1e1100 */
[----:B------:R-:W-:-:S03]  /*88c0*/  PRMT R228, RZ, 0x7610, R228 ;  /* 0x00007610ffe47816 */ /* 0x000fc600000000e4 */
[----:B------:R1:W-:Y:S01]  /*88d0*/  STL [R1+0x18c], R5 ;  /* 0x00018c0501007387 */ /* 0x0003e20000100800 */
[----:B0-----:R-:W-:-:S03]  /*88e0*/  IADD3 R18, P1, R3, R5, RZ ;  /* 0x0000000503127210 */ /* 0x001fc60007f3e0ff */
[----:B-1----:R-:W4:Y:S02]  /*88f0*/  LDL.LU R5, [R1+0xe0] ;  /* 0x0000e00001057983 */ /* 0x002f240000300800 */
[----:B---3--:R-:W-:Y:S02]  /*8900*/  IMAD.X R19, R23, 0x1, R20, P1 ;  /* 0x0000000117137824 */ /* 0x008fe400008e0614 */
[----:B------:R-:W3:Y:S04]  /*8910*/  LDL R20, [R1+0xa4] ;  /* 0x0000a40001147983 */ /* 0x000ee80000100800 */
[----:B------:R0:W3:Y:S02]  /*8920*/  @!P0 LDG.E.U8 R228, desc[UR14][R18.64] ;  /* 0x0000000e12e48981 */ /* 0x0000e4000c1e1100 */
[----:B0-----:R-:W-:-:S05]  /*8930*/  IADD3 R18, P1, R3, R21, RZ ;  /* 0x0000001503127210 */ /* 0x001fca0007f3e0ff */
[----:B--2---:R-:W-:Y:S01]  /*8940*/  IMAD.X R19, R23, 0x1, R2, P1 ;  /* 0x0000000117137824 */ /* 0x004fe200008e0602 */
[----:B------:R0:W-:Y:S04]  /*8950*/  STL [R1+0x190], R2 ;  /* 0x0001900201007387 */ /* 0x0001e80000100800 */
[----:B0-----:R-:W2:Y:S01]  /*8960*/  LDL.LU R2, [R1+0xc0] ;  /* 0x0000c00001027983 */ /* 0x001ea20000300800 */
[----:B------:R-:W-:-:S06]  /*8970*/  PRMT R230, RZ, 0x7610, R230 ;  /* 0x00007610ffe67816 */ /* 0x000fcc00000000e6 */
[----:B------:R0:W3:Y:S01]  /*8980*/  @!P0 LDG.E.U8 R230, desc[UR14][R18.64] ;  /* 0x0000000e12e68981 */ /* 0x0000e2000c1e1100 */
[----:B------:R-:W-:Y:S02]  /*8990*/  PRMT R232, RZ, 0x7610, R232 ;  /* 0x00007610ffe87816 */ /* 0x000fe400000000e8 */
[----:B0-----:R-:W-:Y:S02]  /*89a0*/  IADD3 R18, P1, R3, R12, RZ ;  /* 0x0000000c03127210 */ /* 0x001fe40007f3e0ff */
[----:B------:R-:W3:Y:S03]  /*89b0*/  LDL R12, [R1+0x84] ;  /* 0x00008400010c7983 */ /* 0x000ee60000100800 */
[----:B----4-:R-:W-:Y:S01]  /*89c0*/  IMAD.X R19, R23, 0x1, R5, P1 ;  /* 0x0000000117137824 */ /* 0x010fe200008e0605 */
[----:B------:R0:W-:Y:S04]  /*89d0*/  STL [R1+0x194], R5 ;  /* 0x0001940501007387 */ /* 0x0001e80000100800 */
[----:B------:R1:W4:Y:S04]  /*89e0*/  @!P0 LDG.E.U8 R232, desc[UR14][R18.64] ;  /* 0x0000000e12e88981 */ /* 0x000328000c1e1100 */
[----:B0-----:R-:W4:Y:S01]  /*89f0*/  LDL.LU R5, [R1+0xa0] ;  /* 0x0000a00001057983 */ /* 0x001f220000300800 */
[----:B-1----:R-:W-:-:S05]  /*8a00*/  IADD3 R18, P1, R3, R6, RZ ;  /* 0x0000000603127210 */ /* 0x002fca0007f3e0ff */
[----:B--2---:R-:W-:Y:S01]  /*8a10*/  IMAD.X R19, R23, 0x1, R2, P1 ;  /* 0x0000000117137824 */ /* 0x004fe200008e0602 */
[----:B------:R0:W-:Y:S04]  /*8a20*/  STL [R1+0x198], R2 ;  /* 0x0001980201007387 */ /* 0x0001e80000100800 */
[----:B0-----:R-:W2:Y:S01]  /*8a30*/  LDL.LU R2, [R1+0x80] ;  /* 0x0000800001027983 */ /* 0x001ea20000300800 */
[----:B------:R-:W-:Y:S02]  /*8a40*/  PRMT R234, RZ, 0x7610, R234 ;  /* 0x00007610ffea7816 */ /* 0x000fe400000000ea */
[----:B------:R-:W-:Y:S01]  /*8a50*/  LOP3.LUT R190, R190, 0xffff, RZ, 0xc0, !PT ;  /* 0x0000ffffbebe7812 */ /* 0x000fe200078ec0ff */
[----:B------:R-:W2:Y:S01]  /*8a60*/  LDL R21, [R1+0x64] ;  /* 0x0000640001157983 */ /* 0x000ea20000100800 */
[----:B------:R-:W-:-:S03]  /*8a70*/  LOP3.LUT R191, R191, 0xffff, RZ, 0xc0, !PT ;  /* 0x0000ffffbfbf7812 */ /* 0x000fc600078ec0ff */
[----:B------:R3:W2:Y:S01]  /*8a80*/  @!P0 LDG.E.U8 R234, desc[UR14][R18.64] ;  /* 0x0000000e12ea8981 */ /* 0x0006a2000c1e1100 */
[----:B------:R-:W-:Y:S02]  /*8a90*/  PRMT R6, R190, 0x3340, R191 ;  /* 0x00003340be067816 */ /* 0x000fe400000000bf */
[----:B------:R-:W-:Y:S02]  /*8aa0*/  PRMT R190, RZ, 0x7610, R190 ;  /* 0x00007610ffbe7816 */ /* 0x000fe400000000be */
[----:B---3--:R-:W-:Y:S01]  /*8ab0*/  IADD3 R18, P1, R3, R20, RZ ;  /* 0x0000001403127210 */ /* 0x008fe20007f3e0ff */
[----:B----4-:R0:W-:Y:S04]  /*8ac0*/  STL [R1+0x19c], R5 ;  /* 0x00019c0501007387 */ /* 0x0101e80000100800 */
[----:B------:R-:W-:-:S05]  /*8ad0*/  IMAD.X R19, R23, 0x1, R5, P1 ;  /* 0x0000000117137824 */ /* 0x000fca00008e0605 */
[----:B------:R1:W3:Y:S04]  /*8ae0*/  @!P0 LDG.E.U8 R190, desc[UR14][R18.64] ;  /* 0x0000000e12be8981 */ /* 0x0002e8000c1e1100 */
[----:B0-----:R-:W4:Y:S04]  /*8af0*/  LDL.LU R5, [R1+0x60] ;  /* 0x0000600001057983 */ /* 0x001f280000300800 */
[----:B------:R-:W3:Y:S01]  /*8b00*/  LDL R247, [R1+0x44] ;  /* 0x0000440001f77983 */ /* 0x000ee20000100800 */
        /* <DEDUP_REMOVED lines=11> */
[----:B0-----:R-:W-:Y:S01]  /*8bc0*/  IADD3 R18, P1, R3, R21, RZ ;  /* 0x0000001503127210 */ /* 0x001fe20007f3e0ff */
[----:B----4-:R0:W-:Y:S04]  /*8bd0*/  STL [R1+0x1a4], R5 ;  /* 0x0001a40501007387 */ /* 0x0101e80000100800 */
[----:B------:R-:W-:-:S05]  /*8be0*/  IMAD.X R19, R23, 0x1, R5, P1 ;  /* 0x0000000117137824 */ /* 0x000fca00008e0605 */
[----:B------:R3:W4:Y:S04]  /*8bf0*/  @!P0 LDG.E.U8 R197, desc[UR14][R18.64] ;  /* 0x0000000e12c58981 */ /* 0x000728000c1e1100 */
[----:B0-----:R-:W4:Y:S01]  /*8c00*/  LDL.LU R5, [R1+0x20] ;  /* 0x0000200001057983 */ /* 0x001f220000300800 */
[----:B---3--:R-:W-:-:S03]  /*8c10*/  IADD3 R18, P1, R3, R247, RZ ;  /* 0x000000f703127210 */ /* 0x008fc60007f3e0ff */
[----:B------:R-:W3:Y:S02]  /*8c20*/  LDL.LU R247, [R1+0x4] ;  /* 0x0000040001f77983 */ /* 0x000ee40000300800 */
[----:B--2---:R-:W-:Y:S02]  /*8c30*/  IMAD.X R19, R23, 0x1, R2, P1 ;  /* 0x0000000117137824 */ /* 0x004fe400008e0602 */
[----:B------:R0:W-:Y:S04]  /*8c40*/  STL [R1+0x1a8], R2 ;  /* 0x0001a80201007387 */ /* 0x0001e80000100800 */
[----:B0-----:R-:W2:Y:S01]  /*8c50*/  LDL.LU R2, [R1] ;  /* 0x0000000001027983 */ /* 0x001ea20000300800 */
[----:B------:R-:W-:Y:S02]  /*8c60*/  PRMT R198, RZ, 0x7610, R198 ;  /* 0x00007610ffc67816 */ /* 0x000fe400000000c6 */
[----:B------:R-:W-:-:S02]  /*8c70*/  LOP3.LUT R199, R199, 0xffff, RZ, 0xc0, !PT ;  /* 0x0000ffffc7c77812 */ /* 0x000fc400078ec0ff */
[----:B------:R-:W-:Y:S02]  /*8c80*/  LOP3.LUT R200, R200, 0xffff, RZ, 0xc0, !PT ;  /* 0x0000ffffc8c87812 */ /* 0x000fe400078ec0ff */
[----:B------:R0:W2:Y:S02]  /*8c90*/  @!P0 LDG.E.U8 R198, desc[UR14][R18.64] ;  /* 0x0000000e12c68981 */ /* 0x0000a4000c1e1100 */
[----:B------:R-:W-:Y:S02]  /*8ca0*/  PRMT R12, R199, 0x3340, R200 ;  /* 0x00003340c70c7816 */ /* 0x000fe400000000c8 */
[----:B------:R-:W-:Y:S02]  /*8cb0*/  PRMT R199, RZ, 0x7610, R199 ;  /* 0x00007610ffc77816 */ /* 0x000fe400000000c7 */
[----:B0-----:R-:W-:Y:S02]  /*8cc0*/  IADD3 R18, P1, R3, R22, RZ ;  /* 0x0000001603127210 */ /* 0x001fe40007f3e0ff */
[----:B------:R-:W-:-:S02]  /*8cd0*/  LOP3.LUT R205, R205, 0xffff, RZ, 0xc0, !PT ;  /* 0x0000ffffcdcd7812 */ /* 0x000fc400078ec0ff */
[----:B------:R-:W-:Y:S01]  /*8ce0*/  LOP3.LUT R206, R206, 0xffff, RZ, 0xc0, !PT ;  /* 0x0000ffffcece7812 */ /* 0x000fe200078ec0ff */
[----:B----4-:R-:W-:-:S03]  /*8cf0*/  IMAD.X R19, R23, 0x1, R5, P1 ;  /* 0x0000000117137824 */ /* 0x010fc600008e0605 */
[----:B------:R-:W-:Y:S02]  /*8d00*/  PRMT R22, R205, 0x3340, R206 ;  /* 0x00003340cd167816 */ /* 0x000fe400000000ce */
[----:B------:R3:W4:Y:S01]  /*8d10*/  @!P0 LDG.E.U8 R199, desc[UR14][R18.64] ;  /* 0x0000000e12c78981 */ /* 0x000722000c1e1100 */
[----:B------:R-:W-:Y:S02]  /*8d20*/  SHF.R.S32.HI R206, RZ, 0x1f, R3 ;  /* 0x0000001fffce7819 */ /* 0x000fe40000011403 */
[----:B------:R-:W-:Y:S01]  /*8d30*/  PRMT R200, RZ, 0x7610, R200 ;  /* 0x00007610ffc87816 */ /* 0x000fe200000000c8 */
[----:B------:R-:W4:Y:S01]  /*8d40*/  LDL R205, [R1+0x164] ;  /* 0x0001640001cd7983 */ /* 0x000f220000100800 */
[----:B---3--:R-:W-:Y:S02]  /*8d50*/  IADD3 R18, P1, R3, R247, RZ ;  /* 0x000000f703127210 */ /* 0x008fe40007f3e0ff */
[----:B------:R-:W-:Y:S02]  /*8d60*/  LOP3.LUT R201, R201, 0xffff, RZ, 0xc0, !PT ;  /* 0x0000ffffc9c97812 */ /* 0x000fe400078ec0ff */
[----:B------:R-:W-:-:S04]  /*8d70*/  LOP3.LUT R202, R202, 0xffff, RZ, 0xc0, !PT ;  /* 0x0000ffffcaca7812 */ /* 0x000fc800078ec0ff */
[--C-:B------:R-:W-:Y:S02]  /*8d80*/  PRMT R21, R201, 0x3340, R202.reuse ;  /* 0x00003340c9157816 */ /* 0x100fe400000000ca */
[----:B------:R-:W-:Y:S02]  /*8d90*/  PRMT R201, RZ, 0x7610, R201 ;  /* 0x00007610ffc97816 */ /* 0x000fe400000000c9 */
[----:B------:R-:W-:Y:S02]  /*8da0*/  PRMT R202, RZ, 0x7610, R202 ;  /* 0x00007610ffca7816 */ /* 0x000fe400000000ca */
[----:B------:R-:W-:Y:S02]  /*8db0*/  LOP3.LUT R203, R203, 0xffff, RZ, 0xc0, !PT ;  /* 0x0000ffffcbcb7812 */ /* 0x000fe400078ec0ff */
[----:B------:R-:W-:-:S04]  /*8dc0*/  LOP3.LUT R204, R204, 0xffff, RZ, 0xc0, !PT ;  /* 0x0000ffffcccc7812 */ /* 0x000fc800078ec0ff */
[----:B------:R-:W-:Y:S02]  /*8dd0*/  PRMT R204, R203, 0x3340, R204 ;  /* 0x00003340cbcc7816 */ /* 0x000fe400000000cc */
[----:B------:R-:W-:Y:S02]  /*8de0*/  PRMT R203, RZ, 0x7610, R203 ;  /* 0x00007610ffcb7816 */ /* 0x000fe400000000cb */
[----:B------:R-:W-:Y:S02]  /*8df0*/  PRMT R20, R6, 0x5410, R20 ;  /* 0x0000541006147816 */ /* 0x000fe40000000014 */
[----:B------:R-:W3:Y:S01]  /*8e00*/  LDL.LU R6, [R1+0x1bc] ;  /* 0x0001bc0001067983 */ /* 0x000ee20000300800 */
[----:B--2---:R-:W-:-:S05]  /*8e10*/  IMAD.X R19, R206, 0x1, R2, P1 ;  /* 0x00000001ce137824 */ /* 0x004fca00008e0602 */
[----:B------:R0:W2:Y:S02]  /*8e20*/  @!P0 LDG.E.U8 R200, desc[UR14][R18.64] ;  /* 0x0000000e12c88981 */ /* 0x0000a4000c1e1100 */
[----:B0-----:R-:W-:-:S05]  /*8e30*/  IADD3 R18, P1, R3, R246, RZ ;  /* 0x000000f603127210 */ /* 0x001fca0007f3e0ff */
[----:B------:R-:W-:-:S05]  /*8e40*/  IMAD.X R19, R206, 0x1, R245, P1 ;  /* 0x00000001ce137824 */ /* 0x000fca00008e06f5 */
[----:B------:R0:W3:Y:S02]  /*8e50*/  @!P0 LDG.E.U8 R201, desc[UR14][R18.64] ;  /* 0x0000000e12c98981 */ /* 0x0000e4000c1e1100 */
[----:B0-----:R-:W-:-:S05]  /*8e60*/  IADD3 R18, P1, R3, R238, RZ ;  /* 0x000000ee03127210 */ /* 0x001fca0007f3e0ff */
[----:B------:R-:W-:-:S05]  /*8e70*/  IMAD.X R19, R206, 0x1, R237, P1 ;  /* 0x00000001ce137824 */ /* 0x000fca00008e06ed */
[----:B------:R0:W3:Y:S02]  /*8e80*/  @!P0 LDG.E.U8 R202, desc[UR14][R18.64] ;  /* 0x0000000e12ca8981 */ /* 0x0000e4000c1e1100 */
[----:B0-----:R-:W-:-:S05]  /*8e90*/  IADD3 R18, P1, R3, R215, RZ ;  /* 0x000000d703127210 */ /* 0x001fca0007f3e0ff */
[----:B------:R-:W-:-:S05]  /*8ea0*/  IMAD.X R19, R206, 0x1, R213, P1 ;  /* 0x00000001ce137824 */ /* 0x000fca00008e06d5 */
[----:B------:R0:W3:Y:S01]  /*8eb0*/  @!P0 LDG.E.U8 R203, desc[UR14][R18.64] ;  /* 0x0000000e12cb8981 */ /* 0x0000e2000c1e1100 */
[----:B------:R-:W1:Y:S01]  /*8ec0*/  S2R R206, SR_TID.X ;  /* 0x0000000000ce7919 */ /* 0x000e620000002100 */
[----:B------:R-:W-:Y:S02]  /*8ed0*/  LOP3.LUT R207, R207, 0xffff, RZ, 0xc0, !PT ;  /* 0x0000ffffcfcf7812 */ /* 0x000fe400078ec0ff */
[----:B------:R-:W-:Y:S02]  /*8ee0*/  LOP3.LUT R208, R208, 0xffff, RZ, 0xc0, !PT ;  /* 0x0000ffffd0d07812 */ /* 0x000fe400078ec0ff */
[----:B------:R-:W-:Y:S02]  /*8ef0*/  LOP3.LUT R209, R209, 0xffff, RZ, 0xc0, !PT ;  /* 0x0000ffffd1d17812 */ /* 0x000fe400078ec0ff */
[----:B------:R-:W-:Y:S02]  /*8f00*/  LOP3.LUT R210, R210, 0xffff, RZ, 0xc0, !PT ;  /* 0x0000ffffd2d27812 */ /* 0x000fe400078ec0ff */
[----:B------:R-:W-:-:S02]  /*8f10*/  PRMT R207, R207, 0x3340, R208 ;  /* 0x00003340cfcf7816 */ /* 0x000fc400000000d0 */
[----:B------:R-:W-:Y:S02]  /*8f20*/  PRMT R23, R209, 0x3340, R210 ;  /* 0x00003340d1177816 */ /* 0x000fe400000000d2 */
[----:B------:R-:W-:Y:S02]  /*8f30*/  PRMT R21, R12, 0x5410, R21 ;  /* 0x000054100c157816 */ /* 0x000fe40000000015 */
[----:B------:R-:W-:Y:S01]  /*8f40*/  PRMT R22, R204, 0x5410, R22 ;  /* 0x00005410cc167816 */ /* 0x000fe20000000016 */
[----:B------:R-:W-:Y:S01]  /*8f50*/  UMOV UR4, UR13 ;  /* 0x0000000d00047c82 */ /* 0x000fe20008000000 */
[----:B------:R-:W-:Y:S01]  /*8f60*/  PRMT R23, R207, 0x5410, R23 ;  /* 0x00005410cf177816 */ /* 0x000fe20000000017 */
[----:B------:R-:W-:Y:S01]  /*8f70*/  UMOV UR5, 0x80000020 ;  /* 0x8000002000057882 */ /* 0x000fe20000000000 */
[----:B------:R-:W-:Y:S01]  /*8f80*/  IADD3 R0, P4, R0, UR17, RZ ;  /* 0x0000001100007c10 */ /* 0x000fe2000ff9e0ff */
[----:B------:R-:W3:Y:S04]  /*8f90*/  LDL.LU R12, [R1+0x1b8] ;  /* 0x0001b800010c7983 */ /* 0x000ee80000300800 */
[----:B----4-:R-:W-:Y:S01]  /*8fa0*/  STS.128 [R205+UR12], R20 ;  /* 0x00000014cd007988 */ /* 0x010fe20008000c0c */
[----:B------:R-:W-:-:S03]  /*8fb0*/  IADD3 R13, P6, R13, UR17, RZ ;  /* 0x000000110d0d7c10 */ /* 0x000fc6000ffde0ff */
[----:B------:R-:W4:Y:S01]  /*8fc0*/  LDL.LU R204, [R1+0x1c] ;  /* 0x00001c0001cc7983 */ /* 0x000f220000300800 */
[----:B-1----:R-:W-:-:S03]  /*8fd0*/  LOP3.LUT R206, R206, 0x7f, RZ, 0xc0, !PT ;  /* 0x0000007fcece7812 */ /* 0x002fc600078ec0ff */
[----:B------:R-:W4:Y:S04]  /*8fe0*/  LDL.LU R208, [R1+0x24] ;  /* 0x0000240001d07983 */ /* 0x000f280000300800 */
[----:B------:R-:W-:Y:S04]  /*8ff0*/  STS.U8 [R206+UR12+0x2000], R184 ;  /* 0x002000b8ce007988 */ /* 0x000fe8000800000c */
[----:B------:R-:W-:Y:S04]  /*9000*/  STS.U8 [R206+UR12+0x2200], R185 ;  /* 0x002200b9ce007988 */ /* 0x000fe8000800000c */
[----:B------:R-:W-:Y:S04]  /*9010*/  STS.U8 [R206+UR12+0x2400], R186 ;  /* 0x002400bace007988 */ /* 0x000fe8000800000c */
[----:B------:R-:W-:Y:S04]  /*9020*/  STS.U8 [R206+UR12+0x2600], R187 ;  /* 0x002600bbce007988 */ /* 0x000fe8000800000c */
[----:B------:R-:W-:Y:S04]  /*9030*/  STS.U8 [R206+UR12+0x2800], R188 ;  /* 0x002800bcce007988 */ /* 0x000fe8000800000c */
[----:B------:R-:W-:Y:S04]  /*9040*/  STS.U8 [R206+UR12+0x2a00], R189 ;  /* 0x002a00bdce007988 */ /* 0x000fe8000800000c */
[----:B------:R-:W-:Y:S04]  /*9050*/  STS.U8 [R206+UR12+0x2c00], R192 ;  /* 0x002c00c0ce007988 */ /* 0x000fe8000800000c */
[----:B------:R-:W-:Y:S01]  /*9060*/  STS.U8 [R206+UR12+0x2e00], R168 ;  /* 0x002e00a8ce007988 */ /* 0x000fe2000800000c */
[----:B0-----:R-:W-:-:S03]  /*9070*/  LOP3.LUT R18, R206, 0x10, RZ, 0x3c, !PT ;  /* 0x00000010ce127812 */ /* 0x001fc600078e3cff */
[----:B------:R-:W-:Y:S04]  /*9080*/  STS.U8 [R206+UR12+0x3000], R164 ;  /* 0x003000a4ce007988 */ /* 0x000fe8000800000c */
[----:B------:R-:W-:Y:S04]  /*9090*/  STS.U8 [R206+UR12+0x3200], R165 ;  /* 0x003200a5ce007988 */ /* 0x000fe8000800000c */
[----:B------:R-:W-:Y:S04]  /*90a0*/  STS.U8 [R206+UR12+0x3400], R166 ;  /* 0x003400a6ce007988 */ /* 0x000fe8000800000c */
[----:B------:R-:W-:Y:S04]  /*90b0*/  STS.U8 [R206+UR12+0x3600], R167 ;  /* 0x003600a7ce007988 */ /* 0x000fe8000800000c */
[----:B------:R-:W-:Y:S04]  /*90c0*/  STS.U8 [R206+UR12+0x3800], R169 ;  /* 0x003800a9ce007988 */ /* 0x000fe8000800000c */
[----:B------:R-:W-:Y:S04]  /*90d0*/  STS.U8 [R206+UR12+0x3a00], R162 ;  /* 0x003a00a2ce007988 */ /* 0x000fe8000800000c */
[----:B------:R-:W-:Y:S04]  /*90e0*/  STS.U8 [R206+UR12+0x3c00], R163 ;  /* 0x003c00a3ce007988 */ /* 0x000fe8000800000c */
[----:B------:R-:W-:Y:S04]  /*90f0*/  STS.U8 [R206+UR12+0x3e00], R170 ;  /* 0x003e00aace007988 */ /* 0x000fe8000800000c */
[----:B------:R0:W-:Y:S04]  /*9100*/  STS.U8 [R18+UR12+0x2e80], R17 ;  /* 0x002e801112007988 */ /* 0x0001e8000800000c */
        /* <DEDUP_REMOVED lines=17> */
[----:B------:R-:W4:Y:S01]  /*9220*/  LDL.LU R205, [R1+0x2c] ;  /* 0x00002c0001cd7983 */ /* 0x000f220000300800 */
[----:B0-----:R-:W-:-:S03]  /*9230*/  LOP3.LUT R18, R206, 0x30, RZ, 0x3c, !PT ;  /* 0x00000030ce127812 */ /* 0x001fc600078e3cff */
[----:B------:R-:W-:Y:S01]  /*9240*/  STS.U8 [R17+UR12+0x2300], R159 ;  /* 0x0023009f11007988 */ /* 0x000fe2000800000c */
[----:B------:R-:W0:Y:S03]  /*9250*/  LDC R206, c[0x0][0x238] ;  /* 0x00008e00ffce7b82 */ /* 0x000e260000000800 */
        /* <DEDUP_REMOVED lines=26> */
[----:B--2---:R-:W-:Y:S04]  /*9400*/  STS.U8 [R18+UR12+0x3580], R200 ;  /* 0x003580c812007988 */ /* 0x004fe8000800000c */
[----:B---3--:R-:W-:Y:S04]  /*9410*/  STS.U8 [R18+UR12+0x3780], R201 ;  /* 0x003780c912007988 */ /* 0x008fe8000800000c */
[----:B------:R-:W-:Y:S04]  /*9420*/  STS.U8 [R18+UR12+0x3980], R202 ;  /* 0x003980ca12007988 */ /* 0x000fe8000800000c */
[----:B------:R-:W2:Y:S04]  /*9430*/  LDL.LU R184, [R1+0x34] ;  /* 0x0000340001b87983 */ /* 0x000ea80000300800 */
[----:B------:R-:W-:Y:S01]  /*9440*/  STS.U8 [R18+UR12+0x3d80], R203 ;  /* 0x003d80cb12007988 */ /* 0x000fe2000800000c */
[----:B------:R1:W-:Y:S06]  /*9450*/  MEMBAR.ALL.CTA ;  /* 0x0000000000007992 */ /* 0x0003ec0000008000 */
[----:B-1----:R-:W1:Y:S01]  /*9460*/  FENCE.VIEW.ASYNC.S ;  /* 0x00000000000073c6 */ /* 0x002e620000000000 */
[----:B0-----:R-:W-:-:S03]  /*9470*/  IMAD.SHL.U32 R17, R206, 0x40, RZ ;  /* 0x00000040ce117824 */ /* 0x001fc600078e00ff */
[----:B------:R-:W3:Y:S01]  /*9480*/  LDL.LU R20, [R1+0x3c] ;  /* 0x00003c0001147983 */ /* 0x000ee20000300800 */
[----:B-1----:R-:W-:Y:S01]  /*9490*/  BAR.SYNC.DEFER_BLOCKING 0x0 ;  /* 0x0000000000007b1d */ /* 0x002fe20000010000 */
[----:B------:R-:W-:-:S04]  /*94a0*/  IADD3 R6, P0, R17, R6, RZ ;  /* 0x0000000611067210 */ /* 0x000fc80007f1e0ff */
[----:B------:R-:W-:Y:S02]  /*94b0*/  LEA.HI.X.SX32 R11, R17, R11, 0x1, P0 ;  /* 0x0000000b110b7211 */ /* 0x000fe400000f0eff */
[----:B------:R-:W-:Y:S01]  /*94c0*/  IADD3 R223, P0, R223, UR17, RZ ;  /* 0x00000011dfdf7c10 */ /* 0x000fe2000ff1e0ff */
[----:B------:R-:W2:Y:S04]  /*94d0*/  LDL.LU R206, [R1+0x8] ;  /* 0x0000080001ce7983 */ /* 0x000ea80000300800 */
[----:B------:R-:W2:Y:S04]  /*94e0*/  LDL.LU R19, [R1+0x44] ;  /* 0x0000440001137983 */ /* 0x000ea80000300800 */
[----:B------:R-:W2:Y:S04]  /*94f0*/  LDL.LU R21, [R1+0x10] ;  /* 0x0000100001157983 */ /* 0x000ea80000300800 */
[----:B------:R-:W2:Y:S01]  /*9500*/  LDL.LU R22, [R1+0x4c] ;  /* 0x00004c0001167983 */ /* 0x000ea20000300800 */
[----:B------:R-:W-:-:S03]  /*9510*/  WARPGROUP.ARRIVE ;  /* 0x00000000000079c5 */ /* 0x000fc60000000000 */
[----:B------:R-:W2:Y:S04]  /*9520*/  LDL.LU R23, [R1+0x18] ;  /* 0x0000180001177983 */ /* 0x000ea80000300800 */
[----:B------:R-:W2:Y:S01]  /*9530*/  LDL.LU R209, [R1+0x54] ;  /* 0x0000540001d17983 */ /* 0x000ea20000300800 */
[----:B------:R-:W-:Y:S01]  /*9540*/  QGMMA.64x128x32.F32.E5M2.E5M2 R88, gdesc[UR4], R88 ;  /* 0x01e00000045879f3 */ /* 0x000fe20008703858 */
[----:B------:R-:W-:-:S06]  /*9550*/  USHF.R.S32.HI UR4, URZ, 0x1f, UR17 ;  /* 0x0000001f3f047899 */ /* 0x000fcc0008011411 */
[----:B------:R-:W-:Y:S02]  /*9560*/  IADD3.X R15, R15, UR4, RZ, P4, !PT ;  /* 0x000000040f0f7c10 */ /* 0x000fe4000a7fe4ff */
[----:B------:R-:W-:Y:S02]  /*9570*/  IADD3 R227, P4, R227, UR17, RZ ;  /* 0x00000011e3e37c10 */ /* 0x000fe4000ff9e0ff */
[----:B------:R-:W-:Y:S02]  /*9580*/  IADD3.X R221, R221, UR4, RZ, P0, !PT ;  /* 0x00000004dddd7c10 */ /* 0x000fe400087fe4ff */
[----:B------:R-:W-:Y:S02]  /*9590*/  IADD3 R240, P0, R240, UR17, RZ ;  /* 0x00000011f0f07c10 */ /* 0x000fe4000ff1e0ff */
[----:B------:R-:W-:Y:S02]  /*95a0*/  IADD3.X R10, R10, UR4, RZ, P6, !PT ;  /* 0x000000040a0a7c10 */ /* 0x000fe4000b7fe4ff */
[----:B------:R-:W-:-:S02]  /*95b0*/  IADD3 R16, P6, R16, UR17, RZ ;  /* 0x0000001110107c10 */ /* 0x000fc4000ffde0ff */
[----:B------:R-:W-:Y:S02]  /*95c0*/  IADD3.X R225, R225, UR4, RZ, P4, !PT ;  /* 0x00000004e1e17c10 */ /* 0x000fe4000a7fe4ff */
[----:B------:R-:W-:Y:S02]  /*95d0*/  IADD3 R242, P4, R242, UR17, RZ ;  /* 0x00000011f2f27c10 */ /* 0x000fe4000ff9e0ff */
[----:B------:R-:W-:Y:S02]  /*95e0*/  IADD3.X R239, R239, UR4, RZ, P0, !PT ;  /* 0x00000004efef7c10 */ /* 0x000fe400087fe4ff */
[----:B------:R-:W-:Y:S02]  /*95f0*/  IADD3 R247, P0, R247, UR17, RZ ;  /* 0x00000011f7f77c10 */ /* 0x000fe4000ff1e0ff */
[----:B------:R-:W-:Y:S02]  /*9600*/  IADD3.X R229, R229, UR4, RZ, P6, !PT ;  /* 0x00000004e5e57c10 */ /* 0x000fe4000b7fe4ff */
[----:B------:R-:W-:-:S02]  /*9610*/  IADD3 R244, P6, R244, UR17, RZ ;  /* 0x00000011f4f47c10 */ /* 0x000fc4000ffde0ff */
[----:B------:R-:W-:Y:S02]  /*9620*/  IADD3.X R241, R241, UR4, RZ, P4, !PT ;  /* 0x00000004f1f17c10 */ /* 0x000fe4000a7fe4ff */
[----:B------:R-:W-:Y:S01]  /*9630*/  IADD3 R249, P4, R249, UR17, RZ ;  /* 0x00000011f9f97c10 */ /* 0x000fe2000ff9e0ff */
[----:B------:R0:W-:Y:S01]  /*9640*/  STL [R1+0x4], R247 ;  /* 0x000004f701007387 */ /* 0x0001e20000100800 */
[----:B------:R-:W-:Y:S02]  /*9650*/  IADD3.X R243, R243, UR4, RZ, P6, !PT ;  /* 0x00000004f3f37c10 */ /* 0x000fe4000b7fe4ff */
[----:B------:R-:W-:Y:S01]  /*9660*/  IADD3 R251, P6, R251, UR17, RZ ;  /* 0x00000011fbfb7c10 */ /* 0x000fe2000ffde0ff */
[----:B0-----:R-:W2:Y:S04]  /*9670*/  LDL.LU R247, [R1+0x1b4] ;  /* 0x0001b40001f77983 */ /* 0x001ea80000300800 */
[----:B------:R0:W-:Y:S04]  /*9680*/  STL [R1+0xc], R249 ;  /* 0x00000cf901007387 */ /* 0x0001e80000100800 */
[----:B0-----:R-:W2:Y:S04]  /*9690*/  LDL.LU R249, [R1+0x1b0] ;  /* 0x0001b00001f97983 */ /* 0x001ea80000300800 */
[----:B------:R0:W-:Y:S04]  /*96a0*/  STL [R1+0x14], R251 ;  /* 0x000014fb01007387 */ /* 0x0001e80000100800 */
[----:B0-----:R-:W2:Y:S01]  /*96b0*/  LDL.LU R251, [R1+0x1ac] ;  /* 0x0001ac0001fb7983 */ /* 0x001ea20000300800 */
[----:B------:R-:W-:-:S02]  /*96c0*/  IADD3 R14, P5, R14, UR17, RZ ;  /* 0x000000110e0e7c10 */ /* 0x000fc4000ffbe0ff */
[----:B------:R-:W-:Y:S01]  /*96d0*/  IADD3 R212, P3, R212, UR17, RZ ;  /* 0x00000011d4d47c10 */ /* 0x000fe2000ff7e0ff */
[----:B------:R-:W2:Y:S01]  /*96e0*/  LDL.LU R207, [R1+0x5c] ;  /* 0x00005c0001cf7983 */ /* 0x000ea20000300800 */
[----:B------:R-:W-:Y:S02]  /*96f0*/  IADD3 R215, P2, R215, UR17, RZ ;  /* 0x00000011d7d77c10 */ /* 0x000fe4000ff5e0ff */
[----:B------:R-:W-:Y:S01]  /*9700*/  IADD3.X R8, R8, UR4, RZ, P5, !PT ;  /* 0x0000000408087c10 */ /* 0x000fe2000affe4ff */
[----:B------:R-:W2:Y:S01]  /*9710*/  LDL.LU R210, [R1+0x28] ;  /* 0x0000280001d27983 */ /* 0x000ea20000300800 */
[----:B------:R-:W-:Y:S02]  /*9720*/  IADD3 R9, P5, R9, UR17, RZ ;  /* 0x0000001109097c10 */ /* 0x000fe4000ffbe0ff */
[----:B------:R-:W-:Y:S02]  /*9730*/  IADD3.X R211, R211, UR4, RZ, P3, !PT ;  /* 0x00000004d3d37c10 */ /* 0x000fe40009ffe4ff */
[----:B------:R-:W-:-:S02]  /*9740*/  IADD3 R7, P3, R7, UR17, RZ ;  /* 0x0000001107077c10 */ /* 0x000fc4000ff7e0ff */
[----:B------:R-:W-:Y:S02]  /*9750*/  IADD3 R219, P1, R219, UR17, RZ ;  /* 0x00000011dbdb7c10 */ /* 0x000fe4000ff3e0ff */
[----:B------:R-:W-:Y:S02]  /*9760*/  IADD3.X R213, R213, UR4, RZ, P2, !PT ;  /* 0x00000004d5d57c10 */ /* 0x000fe400097fe4ff */
[----:B------:R-:W-:Y:S02]  /*9770*/  IADD3 R236, P2, R236, UR17, RZ ;  /* 0x00000011ecec7c10 */ /* 0x000fe4000ff5e0ff */
[----:B------:R-:W-:Y:S02]  /*9780*/  IADD3.X R231, R231, UR4, RZ, P5, !PT ;  /* 0x00000004e7e77c10 */ /* 0x000fe4000affe4ff */
[----:B------:R-:W-:Y:S02]  /*9790*/  IADD3 R246, P5, R246, UR17, RZ ;  /* 0x00000011f6f67c10 */ /* 0x000fe4000ffbe0ff */
[----:B------:R-:W-:-:S02]  /*97a0*/  IADD3.X R233, R233, UR4, RZ, P3, !PT ;  /* 0x00000004e9e97c10 */ /* 0x000fc40009ffe4ff */
[----:B------:R-:W-:Y:S02]  /*97b0*/  IADD3 R248, P3, R248, UR17, RZ ;  /* 0x00000011f8f87c10 */ /* 0x000fe4000ff7e0ff */
[----:B------:R-:W-:Y:S02]  /*97c0*/  IADD3.X R217, R217, UR4, RZ, P1, !PT ;  /* 0x00000004d9d97c10 */ /* 0x000fe40008ffe4ff */
[----:B------:R-:W-:Y:S02]  /*97d0*/  IADD3 R238, P1, R238, UR17, RZ ;  /* 0x00000011eeee7c10 */ /* 0x000fe4000ff3e0ff */
[----:B------:R-:W-:Y:S02]  /*97e0*/  IADD3.X R235, R235, UR4, RZ, P2, !PT ;  /* 0x00000004ebeb7c10 */ /* 0x000fe400097fe4ff */
[----:B------:R-:W-:Y:S01]  /*97f0*/  IADD3 R250, P2, R250, UR17, RZ ;  /* 0x00000011fafa7c10 */ /* 0x000fe2000ff5e0ff */
[----:B------:R-:W-:Y:S01]  /*9800*/  UMOV UR22, UR6 ;  /* 0x0000000600167c82 */ /* 0x000fe20008000000 */
[----:B------:R-:W-:Y:S01]  /*9810*/  IADD3.X R245, R245, UR4, RZ, P5, !PT ;  /* 0x00000004f5f57c10 */ /* 0x000fe2000affe4ff */
[----:B------:R-:W-:Y:S01]  /*9820*/  UMOV UR23, UR7 ;  /* 0x0000000700177c82 */ /* 0x000fe20008000000 */
[----:B----4-:R-:W-:Y:S01]  /*9830*/  IADD3 R204, P5, R204, UR17, RZ ;  /* 0x00000011cccc7c10 */ /* 0x010fe2000ffbe0ff */
[----:B------:R-:W-:Y:S01]  /*9840*/  QGMMA.64x128x32.F32.E5M2.E5M2 R88, gdesc[UR8], R88 ;  /* 0x01e00000085879f3 */ /* 0x000fe20008703858 */
[----:B------:R-:W-:-:S02]  /*9850*/  IADD3.X R237, R237, UR4, RZ, P1, !PT ;  /* 0x00000004eded7c10 */ /* 0x000fc40008ffe4ff */
[----:B------:R-:W-:Y:S01]  /*9860*/  IADD3 R252, P1, R252, UR17, RZ ;  /* 0x00000011fcfc7c10 */ /* 0x000fe2000ff3e0ff */
[----:B------:R-:W-:Y:S01]  /*9870*/  STL [R1+0x1c], R204 ;  /* 0x00001ccc01007387 */ /* 0x000fe20000100800 */
[----:B------:R-:W-:-:S07]  /*9880*/  IADD3.X R2, R2, UR4, RZ, P0, !PT ;  /* 0x0000000402027c10 */ /* 0x000fce00087fe4ff */
[----:B------:R-:W-:Y:S01]  /*9890*/  QGMMA.64x128x32.F32.E5M2.E5M2 R24, gdesc[UR20], R24 ;  /* 0x01e00000141879f3 */ /* 0x000fe20008703818 */
[----:B---3--:R-:W-:Y:S02]  /*98a0*/  IADD3 R20, P0, R20, UR17, RZ ;  /* 0x0000001114147c10 */ /* 0x008fe4000ff1e0ff */
[----:B--2---:R-:W-:Y:S02]  /*98b0*/  IADD3.X R206, R206, UR4, RZ, P4, !PT ;  /* 0x00000004cece7c10 */ /* 0x004fe4000a7fe4ff */
[----:B------:R-:W-:Y:S02]  /*98c0*/  IADD3 R19, P4, R19, UR17, RZ ;  /* 0x0000001113137c10 */ /* 0x000fe4000ff9e0ff */
[----:B------:R-:W-:Y:S02]  /*98d0*/  IADD3.X R21, R21, UR4, RZ, P6, !PT ;  /* 0x0000000415157c10 */ /* 0x000fe4000b7fe4ff */
[----:B------:R-:W-:Y:S02]  /*98e0*/  IADD3 R22, P6, R22, UR17, RZ ;  /* 0x0000001116167c10 */ /* 0x000fe4000ffde0ff */
[----:B------:R-:W-:-:S02]  /*98f0*/  IADD3.X R23, R23, UR4, RZ, P5, !PT ;  /* 0x0000000417177c10 */ /* 0x000fc4000affe4ff */
[----:B------:R-:W-:Y:S02]  /*9900*/  IADD3 R209, P5, R209, UR17, RZ ;  /* 0x00000011d1d17c10 */ /* 0x000fe4000ffbe0ff */
[----:B------:R-:W-:Y:S02]  /*9910*/  IADD3.X R247, R247, UR4, RZ, P3, !PT ;  /* 0x00000004f7f77c10 */ /* 0x000fe40009ffe4ff */
[----:B------:R-:W-:-:S05]  /*9920*/  IADD3 R208, P3, R208, UR17, RZ ;  /* 0x00000011d0d07c10 */ /* 0x000fca000ff7e0ff */
[----:B------:R0:W-:Y:S01]  /*9930*/  STL [R1+0x24], R208 ;  /* 0x000024d001007387 */ /* 0x0001e20000100800 */
[----:B------:R-:W-:Y:S02]  /*9940*/  IADD3.X R249, R249, UR4, RZ, P2, !PT ;  /* 0x00000004f9f97c10 */ /* 0x000fe400097fe4ff */
[----:B------:R-:W-:Y:S01]  /*9950*/  IADD3 R205, P2, R205, UR17, RZ ;  /* 0x00000011cdcd7c10 */ /* 0x000fe2000ff5e0ff */
[----:B0-----:R-:W2:Y:S04]  /*9960*/  LDL.LU R208, [R1+0x64] ;  /* 0x0000640001d07983 */ /* 0x001ea80000300800 */
[----:B------:R-:W3:Y:S04]  /*9970*/  LDL.LU R204, [R1+0x30] ;  /* 0x0000300001cc7983 */ /* 0x000ee80000300800 */
[----:B------:R0:W-:Y:S01]  /*9980*/  STL [R1+0x2c], R205 ;  /* 0x00002ccd01007387 */ /* 0x0001e20000100800 */
[----:B------:R-:W-:-:S02]  /*9990*/  IADD3.X R251, R251, UR4, RZ, P1, !PT ;  /* 0x00000004fbfb7c10 */ /* 0x000fc40008ffe4ff */
[----:B------:R-:W-:Y:S01]  /*99a0*/  IADD3 R184, P1, R184, UR17, RZ ;  /* 0x00000011b8b87c10 */ /* 0x000fe2000ff3e0ff */
[----:B0-----:R-:W4:Y:S04]  /*99b0*/  LDL.LU R205, [R1+0x6c] ;  /* 0x00006c0001cd7983 */ /* 0x001f280000300800 */
[----:B------:R0:W-:Y:S01]  /*99c0*/  STL [R1], R2 ;  /* 0x0000000201007387 */ /* 0x0001e20000100800 */
[----:B------:R-:W-:-:S03]  /*99d0*/  IADD3.X R5, R5, UR4, RZ, P3, !PT ;  /* 0x0000000405057c10 */ /* 0x000fc60009ffe4ff */
[----:B0-----:R-:W4:Y:S04]  /*99e0*/  LDL.LU R2, [R1+0x1a8] ;  /* 0x0001a80001027983 */ /* 0x001f280000300800 */
[----:B------:R-:W-:Y:S04]  /*99f0*/  STL [R1+0x34], R184 ;  /* 0x000034b801007387 */ /* 0x000fe80000100800 */
[----:B------:R0:W-:Y:S04]  /*9a00*/  STL [R1+0x8], R206 ;  /* 0x000008ce01007387 */ /* 0x0001e80000100800 */
[----:B0-----:R-:W4:Y:S04]  /*9a10*/  LDL.LU R206, [R1+0x38] ;  /* 0x0000380001ce7983 */ /* 0x001f280000300800 */
[----:B------:R-:W-:Y:S04]  /*9a20*/  STL [R1+0x3c], R20 ;  /* 0x00003c1401007387 */ /* 0x000fe80000100800 */
[----:B------:R0:W-:Y:S04]  /*9a30*/  STL [R1+0x44], R19 ;  /* 0x0000441301007387 */ /* 0x0001e80000100800 */
[----:B0-----:R-:W4:Y:S04]  /*9a40*/  LDL.LU R19, [R1+0x74] ;  /* 0x0000740001137983 */ /* 0x001f280000300800 */
[----:B------:R-:W-:Y:S04]  /*9a50*/  STL [R1+0x10], R21 ;  /* 0x0000101501007387 */ /* 0x000fe80000100800 */
[----:B------:R-:W-:Y:S04]  /*9a60*/  STL [R1+0x4c], R22 ;  /* 0x00004c1601007387 */ /* 0x000fe80000100800 */
[----:B------:R0:W-:Y:S04]  /*9a70*/  STL [R1+0x20], R5 ;  /* 0x0000200501007387 */ /* 0x0001e80000100800 */
[----:B------:R-:W-:Y:S04]  /*9a80*/  STL [R1+0x18], R23 ;  /* 0x0000181701007387 */ /* 0x000fe80000100800 */
[----:B0-----:R-:W4:Y:S04]  /*9a90*/  LDL.LU R5, [R1+0x1a4] ;  /* 0x0001a40001057983 */ /* 0x001f280000300800 */
[----:B------:R0:W-:Y:S04]  /*9aa0*/  STL [R1+0x54], R209 ;  /* 0x000054d101007387 */ /* 0x0001e80000100800 */
[----:B------:R-:W4:Y:S04]  /*9ab0*/  LDL.LU R166, [R1+0x7c] ;  /* 0x00007c0001a67983 */ /* 0x000f280000300800 */
[----:B------:R-:W4:Y:S04]  /*9ac0*/  LDL.LU R165, [R1+0x48] ;  /* 0x0000480001a57983 */ /* 0x000f280000300800 */
[----:B------:R-:W4:Y:S04]  /*9ad0*/  LDL.LU R164, [R1+0x84] ;  /* 0x0000840001a47983 */ /* 0x000f280000300800 */
[----:B------:R-:W4:Y:S04]  /*9ae0*/  LDL.LU R168, [R1+0x50] ;  /* 0x0000500001a87983 */ /* 0x000f280000300800 */
[----:B------:R-:W4:Y:S04]  /*9af0*/  LDL.LU R192, [R1+0x8c] ;  /* 0x00008c0001c07983 */ /* 0x000f280000300800 */
[----:B------:R-:W4:Y:S04]  /*9b00*/  LDL.LU R189, [R1+0x58] ;  /* 0x0000580001bd7983 */ /* 0x000f280000300800 */
[----:B0-----:R-:W4:Y:S01]  /*9b10*/  LDL.LU R209, [R1+0x94] ;  /* 0x0000940001d17983 */ /* 0x001f220000300800 */
[----:B------:R-:W-:-:S02]  /*9b20*/  IADD3 R207, P3, R207, UR17, RZ ;  /* 0x00000011cfcf7c10 */ /* 0x000fc4000ff7e0ff */
[----:B------:R-:W-:Y:S01]  /*9b30*/  IADD3.X R210, R210, UR4, RZ, P2, !PT ;  /* 0x00000004d2d27c10 */ /* 0x000fe200097fe4ff */
[----:B------:R-:W4:Y:S04]  /*9b40*/  LDL.LU R188, [R1+0x9c] ;  /* 0x00009c0001bc7983 */ /* 0x000f280000300800 */
[----:B------:R-:W4:Y:S04]  /*9b50*/  LDL.LU R187, [R1+0x68] ;  /* 0x0000680001bb7983 */ /* 0x000f280000300800 */
[----:B------:R-:W-:Y:S04]  /*9b60*/  STL [R1+0x5c], R207 ;  /* 0x00005ccf01007387 */ /* 0x000fe80000100800 */
[----:B------:R-:W4:Y:S04]  /*9b70*/  LDL.LU R186, [R1+0xa4] ;  /* 0x0000a40001ba7983 */ /* 0x000f280000300800 */
[----:B------:R0:W-:Y:S04]  /*9b80*/  STL [R1+0x28], R210 ;  /* 0x000028d201007387 */ /* 0x0001e80000100800 */
[----:B------:R-:W4:Y:S04]  /*9b90*/  LDL.LU R185, [R1+0x70] ;  /* 0x0000700001b97983 */ /* 0x000f280000300800 */
[----:B------:R-:W4:Y:S04]  /*9ba0*/  LDL.LU R184, [R1+0xac] ;  /* 0x0000ac0001b87983 */ /* 0x000f280000300800 */
[----:B0-----:R-:W4:Y:S01]  /*9bb0*/  LDL.LU R210, [R1+0x78] ;  /* 0x0000780001d27983 */ /* 0x001f220000300800 */
[----:B--2---:R-:W-:-:S02]  /*9bc0*/  IADD3 R208, P2, R208, UR17, RZ ;  /* 0x00000011d0d07c10 */ /* 0x004fc4000ff5e0ff */
[----:B---3--:R-:W-:-:S03]  /*9bd0*/  IADD3.X R204, R204, UR4, RZ, P1, !PT ;  /* 0x00000004cccc7c10 */ /* 0x008fc60008ffe4ff */
[----:B------:R0:W-:Y:S04]  /*9be0*/  STL [R1+0x64], R208 ;  /* 0x000064d001007387 */ /* 0x0001e80000100800 */
[----:B0-----:R-:W2:Y:S01]  /*9bf0*/  LDL.LU R208, [R1+0xb4] ;  /* 0x0000b40001d07983 */ /* 0x001ea20000300800 */
[----:B----4-:R-:W-:-:S03]  /*9c00*/  IADD3 R205, P1, R205, UR17, RZ ;  /* 0x00000011cdcd7c10 */ /* 0x010fc6000ff3e0ff */
[----:B------:R-:W3:Y:S04]  /*9c10*/  LDL.LU R20, [R1+0xbc] ;  /* 0x0000bc0001147983 */ /* 0x000ee80000300800 */
[----:B------:R-:W4:Y:S04]  /*9c20*/  LDL.LU R21, [R1+0x88] ;  /* 0x0000880001157983 */ /* 0x000f280000300800 */
[----:B------:R-:W-:Y:S04]  /*9c30*/  STL [R1+0x30], R204 ;  /* 0x000030cc01007387 */ /* 0x000fe80000100800 */
[----:B------:R-:W3:Y:S01]  /*9c40*/  LDL.LU R22, [R1+0xc4] ;  /* 0x0000c40001167983 */ /* 0x000ee20000300800 */
[----:B------:R-:W-:-:S03]  /*9c50*/  IADD3.X R2, R2, UR4, RZ, P4, !PT ;  /* 0x0000000402027c10 */ /* 0x000fc6000a7fe4ff */
[----:B------:R0:W-:Y:S04]  /*9c60*/  STL [R1+0x6c], R205 ;  /* 0x00006ccd01007387 */ /* 0x0001e80000100800 */
[----:B0-----:R-:W3:Y:S01]  /*9c70*/  LDL.LU R205, [R1+0x90] ;  /* 0x0000900001cd7983 */ /* 0x001ee20000300800 */
[----:B------:R-:W-:-:S05]  /*9c80*/  IADD3.X R206, R206, UR4, RZ, P0, !PT ;  /* 0x00000004cece7c10 */ /* 0x000fca00087fe4ff */
[----:B------:R0:W-:Y:S04]  /*9c90*/  STL [R1+0x38], R206 ;  /* 0x000038ce01007387 */ /* 0x0001e80000100800 */
[----:B0-----:R-:W3:Y:S01]  /*9ca0*/  LDL.LU R206, [R1+0xcc] ;  /* 0x0000cc0001ce7983 */ /* 0x001ee20000300800 */
[----:B------:R-:W-:-:S03]  /*9cb0*/  IADD3 R19, P0, R19, UR17, RZ ;  /* 0x0000001113137c10 */ /* 0x000fc6000ff1e0ff */
[----:B------:R-:W3:Y:S04]  /*9cc0*/  LDL.LU R23, [R1+0x98] ;  /* 0x0000980001177983 */ /* 0x000ee80000300800 */
[----:B------:R-:W3:Y:S04]  /*9cd0*/  LDL.LU R207, [R1+0xd4] ;  /* 0x0000d40001cf7983 */ /* 0x000ee80000300800 */
[----:B------:R-:W-:Y:S04]  /*9ce0*/  STL [R1+0x74], R19 ;  /* 0x0000741301007387 */ /* 0x000fe80000100800 */
[----:B------:R0:W-:Y:S04]  /*9cf0*/  STL [R1+0x40], R2 ;  /* 0x0000400201007387 */ /* 0x0001e80000100800 */
[----:B0-----:R-:W3:Y:S04]  /*9d00*/  LDL.LU R2, [R1+0x1a0] ;  /* 0x0001a00001027983 */ /* 0x001ee80000300800 */
[----:B------:R-:W3:Y:S01]  /*9d10*/  LDL.LU R204, [R1+0xdc] ;  /* 0x0000dc0001cc7983 */ /* 0x000ee20000300800 */
[----:B------:R-:W-:-:S03]  /*9d20*/  IADD3 R166, P4, R166, UR17, RZ ;  /* 0x00000011a6a67c10 */ /* 0x000fc6000ff9e0ff */
[----:B------:R-:W3:Y:S01]  /*9d30*/  LDL.LU R19, [R1+0xa8] ;  /* 0x0000a80001137983 */ /* 0x000ee20000300800 */
[----:B------:R-:W-:-:S03]  /*9d40*/  IADD3.X R165, R165, UR4, RZ, P6, !PT ;  /* 0x00000004a5a57c10 */ /* 0x000fc6000b7fe4ff */
[----:B------:R-:W-:Y:S01]  /*9d50*/  STL [R1+0x7c], R166 ;  /* 0x00007ca601007387 */ /* 0x000fe20000100800 */
[----:B------:R-:W-:-:S03]  /*9d60*/  IADD3 R164, P6, R164, UR17, RZ ;  /* 0x00000011a4a47c10 */ /* 0x000fc6000ffde0ff */
[----:B------:R-:W-:Y:S01]  /*9d70*/  STL [R1+0x48], R165 ;  /* 0x000048a501007387 */ /* 0x000fe20000100800 */
[----:B------:R-:W-:-:S03]  /*9d80*/  IADD3.X R168, R168, UR4, RZ, P5, !PT ;  /* 0x00000004a8a87c10 */ /* 0x000fc6000affe4ff */
[----:B------:R-:W-:Y:S01]  /*9d90*/  STL [R1+0x84], R164 ;  /* 0x000084a401007387 */ /* 0x000fe20000100800 */
[----:B------:R-:W-:Y:S02]  /*9da0*/  IADD3 R192, P5, R192, UR17, RZ ;  /* 0x00000011c0c07c10 */ /* 0x000fe4000ffbe0ff */
[----:B------:R-:W-:Y:S02]  /*9db0*/  IADD3.X R189, R189, UR4, RZ, P3, !PT ;  /* 0x00000004bdbd7c10 */ /* 0x000fe40009ffe4ff */
[----:B------:R-:W-:Y:S01]  /*9dc0*/  IADD3 R209, P3, R209, UR17, RZ ;  /* 0x00000011d1d17c10 */ /* 0x000fe2000ff7e0ff */
[----:B------:R-:W-:Y:S01]  /*9dd0*/  STL [R1+0x50], R168 ;  /* 0x000050a801007387 */ /* 0x000fe20000100800 */
[----:B------:R-:W-:-:S03]  /*9de0*/  IADD3.X R5, R5, UR4, RZ, P2, !PT ;  /* 0x0000000405057c10 */ /* 0x000fc600097fe4ff */
[----:B------:R0:W-:Y:S04]  /*9df0*/  STL [R1+0x94], R209 ;  /* 0x000094d101007387 */ /* 0x0001e80000100800 */
[----:B------:R-:W-:Y:S04]  /*9e00*/  STL [R1+0x8c], R192 ;  /* 0x00008cc001007387 */ /* 0x000fe80000100800 */
[----:B0-----:R-:W3:Y:S04]  /*9e10*/  LDL.LU R209, [R1+0xe4] ;  /* 0x0000e40001d17983 */ /* 0x001ee80000300800 */
[----:B------:R-:W-:Y:S04]  /*9e20*/  STL [R1+0x58], R189 ;  /* 0x000058bd01007387 */ /* 0x000fe80000100800 */
[----:B------:R0:W-:Y:S04]  /*9e30*/  STL [R1+0x60], R5 ;  /* 0x0000600501007387 */ /* 0x0001e80000100800 */
[----:B0-----:R-:W3:Y:S01]  /*9e40*/  LDL.LU R5, [R1+0x19c] ;  /* 0x00019c0001057983 */ /* 0x001ee20000300800 */
[----:B------:R-:W-:-:S02]  /*9e50*/  IADD3 R188, P2, R188, UR17, RZ ;  /* 0x00000011bcbc7c10 */ /* 0x000fc4000ff5e0ff */
[----:B------:R-:W-:Y:S02]  /*9e60*/  IADD3.X R187, R187, UR4, RZ, P1, !PT ;  /* 0x00000004bbbb7c10 */ /* 0x000fe40008ffe4ff */
[----:B------:R-:W-:Y:S02]  /*9e70*/  IADD3 R186, P1, R186, UR17, RZ ;  /* 0x00000011baba7c10 */ /* 0x000fe4000ff3e0ff */
[----:B------:R-:W-:Y:S01]  /*9e80*/  IADD3.X R210, R210, UR4, RZ, P4, !PT ;  /* 0x00000004d2d27c10 */ /* 0x000fe2000a7fe4ff */
[----:B------:R-:W-:Y:S01]  /*9e90*/  STL [R1+0x9c], R188 ;  /* 0x00009cbc01007387 */ /* 0x000fe20000100800 */
[----:B------:R-:W-:Y:S02]  /*9ea0*/  IADD3.X R185, R185, UR4, RZ, P0, !PT ;  /* 0x00000004b9b97c10 */ /* 0x000fe400087fe4ff */
[----:B------:R-:W-:Y:S01]  /*9eb0*/  IADD3 R184, P0, R184, UR17, RZ ;  /* 0x00000011b8b87c10 */ /* 0x000fe2000ff1e0ff */
[----:B------:R-:W-:Y:S04]  /*9ec0*/  STL [R1+0x68], R187 ;  /* 0x000068bb01007387 */ /* 0x000fe80000100800 */
[----:B------:R-:W-:Y:S04]  /*9ed0*/  STL [R1+0xa4], R186 ;  /* 0x0000a4ba01007387 */ /* 0x000fe80000100800 */
[----:B------:R0:W-:Y:S04]  /*9ee0*/  STL [R1+0x78], R210 ;  /* 0x000078d201007387 */ /* 0x0001e80000100800 */
[----:B------:R-:W-:Y:S04]  /*9ef0*/  STL [R1+0x70], R185 ;  /* 0x000070b901007387 */ /* 0x000fe80000100800 */
[----:B0-----:R-:W3:Y:S04]  /*9f00*/  LDL.LU R210, [R1+0xb0] ;  /* 0x0000b00001d27983 */ /* 0x001ee80000300800 */
[----:B------:R-:W-:Y:S01]  /*9f10*/  STL [R1+0xac], R184 ;  /* 0x0000acb801007387 */ /* 0x000fe20000100800 */
[----:B--2---:R-:W-:-:S02]  /*9f20*/  IADD3 R208, P4, R208, UR17, RZ ;  /* 0x00000011d0d07c10 */ /* 0x004fc4000ff9e0ff */
[----:B----4-:R-:W-:Y:S02]  /*9f30*/  IADD3.X R21, R21, UR4, RZ, P5, !PT ;  /* 0x0000000415157c10 */ /* 0x010fe4000affe4ff */
[----:B---3--:R-:W-:Y:S02]  /*9f40*/  IADD3 R22, P5, R22, UR17, RZ ;  /* 0x0000001116167c10 */ /* 0x008fe4000ffbe0ff */
[----:B------:R-:W-:Y:S02]  /*9f50*/  IADD3.X R205, R205, UR4, RZ, P3, !PT ;  /* 0x00000004cdcd7c10 */ /* 0x000fe40009ffe4ff */
[----:B------:R-:W-:Y:S02]  /*9f60*/  IADD3 R206, P3, R206, UR17, RZ ;  /* 0x00000011cece7c10 */ /* 0x000fe4000ff7e0ff */
[----:B------:R-:W-:Y:S02]  /*9f70*/  IADD3.X R23, R23, UR4, RZ, P2, !PT ;  /* 0x0000000417177c10 */ /* 0x000fe400097fe4ff */
[----:B------:R-:W-:-:S02]  /*9f80*/  IADD3 R207, P2, R207, UR17, RZ ;  /* 0x00000011cfcf7c10 */ /* 0x000fc4000ff5e0ff */
[----:B------:R-:W-:Y:S02]  /*9f90*/  IADD3.X R2, R2, UR4, RZ, P6, !PT ;  /* 0x0000000402027c10 */ /* 0x000fe4000b7fe4ff */
[----:B------:R-:W-:-:S03]  /*9fa0*/  IADD3 R20, P6, R20, UR17, RZ ;  /* 0x0000001114147c10 */ /* 0x000fc6000ffde0ff */
[----:B------:R0:W-:Y:S04]  /*9fb0*/  STL [R1+0x80], R2 ;  /* 0x0000800201007387 */ /* 0x0001e80000100800 */
[----:B0-----:R-:W2:Y:S04]  /*9fc0*/  LDL.LU R2, [R1+0x198] ;  /* 0x0001980001027983 */ /* 0x001ea80000300800 */
[----:B------:R0:W-:Y:S04]  /*9fd0*/  STL [R1+0xb4], R208 ;  /* 0x0000b4d001007387 */ /* 0x0001e80000100800 */
[----:B0-----:R-:W3:Y:S04]  /*9fe0*/  LDL.LU R208, [R1+0xec] ;  /* 0x0000ec0001d07983 */ /* 0x001ee80000300800 */
[----:B------:R-:W-:Y:S04]  /*9ff0*/  STL [R1+0xbc], R20 ;  /* 0x0000bc1401007387 */ /* 0x000fe80000100800 */
[----:B------:R0:W-:Y:S04]  /*a000*/  STL [R1+0x90], R205 ;  /* 0x000090cd01007387 */ /* 0x0001e80000100800 */
[----:B------:R-:W-:Y:S04]  /*a010*/  STL [R1+0x88], R21 ;  /* 0x0000881501007387 */ /* 0x000fe80000100800 */
[----:B0-----:R-:W4:Y:S04]  /*a020*/  LDL.LU R205, [R1+0xb8] ;  /* 0x0000b80001cd7983 */ /* 0x001f280000300800 */
[----:B------:R-:W-:Y:S04]  /*a030*/  STL [R1+0xc4], R22 ;  /* 0x0000c41601007387 */ /* 0x000fe80000100800 */
[----:B------:R0:W-:Y:S01]  /*a040*/  STL [R1+0xcc], R206 ;  /* 0x0000ccce01007387 */ /* 0x0001e20000100800 */
[----:B------:R-:W-:-:S02]  /*a050*/  IADD3.X R19, R19, UR4, RZ, P0, !PT ;  /* 0x0000000413137c10 */ /* 0x000fc400087fe4ff */
[----:B------:R-:W-:Y:S01]  /*a060*/  IADD3.X R5, R5, UR4, RZ, P1, !PT ;  /* 0x0000000405057c10 */ /* 0x000fe20008ffe4ff */
[----:B0-----:R-:W4:Y:S01]  /*a070*/  LDL.LU R206, [R1+0xf4] ;  /* 0x0000f40001ce7983 */ /* 0x001f220000300800 */
[----:B------:R-:W-:-:S03]  /*a080*/  IADD3 R204, P1, R204, UR17, RZ ;  /* 0x00000011cccc7c10 */ /* 0x000fc6000ff3e0ff */
[----:B------:R0:W-:Y:S04]  /*a090*/  STL [R1+0xa0], R5 ;  /* 0x0000a00501007387 */ /* 0x0001e80000100800 */
[----:B------:R1:W-:Y:S04]  /*a0a0*/  STL [R1+0x98], R23 ;  /* 0x0000981701007387 */ /* 0x0003e80000100800 */
[----:B0-----:R-:W4:Y:S04]  /*a0b0*/  LDL.LU R5, [R1+0x194] ;  /* 0x0001940001057983 */ /* 0x001f280000300800 */
[----:B------:R0:W-:Y:S04]  /*a0c0*/  STL [R1+0xd4], R207 ;  /* 0x0000d4cf01007387 */ /* 0x0001e80000100800 */
[----:B------:R-:W4:Y:S04]  /*a0d0*/  LDL.LU R169, [R1+0xfc] ;  /* 0x0000fc0001a97983 */ /* 0x000f280000300800 */
[----:B------:R-:W4:Y:S04]  /*a0e0*/  LDL.LU R167, [R1+0xc8] ;  /* 0x0000c80001a77983 */ /* 0x000f280000300800 */
[----:B------:R0:W-:Y:S04]  /*a0f0*/  STL [R1+0xdc], R204 ;  /* 0x0000dccc01007387 */ /* 0x0001e80000100800 */
[----:B------:R-:W4:Y:S04]  /*a100*/  LDL.LU R166, [R1+0x104] ;  /* 0x0001040001a67983 */ /* 0x000f280000300800 */
[----:B------:R3:W-:Y:S04]  /*a110*/  STL [R1+0xa8], R19 ;  /* 0x0000a81301007387 */ /* 0x0007e80000100800 */
[----:B------:R-:W4:Y:S04]  /*a120*/  LDL.LU R165, [R1+0xd0] ;  /* 0x0000d00001a57983 */ /* 0x000f280000300800 */
[----:B------:R-:W4:Y:S04]  /*a130*/  LDL.LU R164, [R1+0x10c] ;  /* 0x00010c0001a47983 */ /* 0x000f280000300800 */
[----:B------:R-:W4:Y:S01]  /*a140*/  LDL.LU R168, [R1+0xd8] ;  /* 0x0000d80001a87983 */ /* 0x000f220000300800 */
[----:B------:R-:W-:-:S03]  /*a150*/  IADD3 R209, P0, R209, UR17, RZ ;  /* 0x00000011d1d17c10 */ /* 0x000fc6000ff1e0ff */
[----:B------:R-:W4:Y:S04]  /*a160*/  LDL.LU R192, [R1+0x114] ;  /* 0x0001140001c07983 */ /* 0x000f280000300800 */
[----:B------:R-:W4:Y:S04]  /*a170*/  LDL.LU R189, [R1+0x11c] ;  /* 0x00011c0001bd7983 */ /* 0x000f280000300800 */
[----:B------:R-:W4:Y:S01]  /*a180*/  LDL.LU R188, [R1+0xe8] ;  /* 0x0000e80001bc7983 */ /* 0x000f220000300800 */
[----:B------:R-:W-:-:S03]  /*a190*/  IADD3.X R210, R210, UR4, RZ, P4, !PT ;  /* 0x00000004d2d27c10 */ /* 0x000fc6000a7fe4ff */
[----:B------:R-:W4:Y:S04]  /*a1a0*/  LDL.LU R187, [R1+0x124] ;  /* 0x0001240001bb7983 */ /* 0x000f280000300800 */
[----:B------:R3:W-:Y:S04]  /*a1b0*/  STL [R1+0xe4], R209 ;  /* 0x0000e4d101007387 */ /* 0x0007e80000100800 */
[----:B------:R-:W4:Y:S04]  /*a1c0*/  LDL.LU R186, [R1+0xf0] ;  /* 0x0000f00001ba7983 */ /* 0x000f280000300800 */
[----:B------:R-:W4:Y:S04]  /*a1d0*/  LDL.LU R185, [R1+0x12c] ;  /* 0x00012c0001b97983 */ /* 0x000f280000300800 */
[----:B------:R-:W4:Y:S04]  /*a1e0*/  LDL.LU R184, [R1+0xf8] ;  /* 0x0000f80001b87983 */ /* 0x000f280000300800 */
[----:B------:R-:W4:Y:S04]  /*a1f0*/  LDL.LU R20, [R1+0x134] ;  /* 0x0001340001147983 */ /* 0x000f280000300800 */
[----:B------:R-:W4:Y:S04]  /*a200*/  LDL.LU R21, [R1+0x13c] ;  /* 0x00013c0001157983 */ /* 0x000f280000300800 */
[----:B------:R-:W4:Y:S04]  /*a210*/  LDL.LU R22, [R1+0x108] ;  /* 0x0001080001167983 */ /* 0x000f280000300800 */
[----:B------:R-:W-:Y:S04]  /*a220*/  STL [R1+0xb0], R210 ;  /* 0x0000b0d201007387 */ /* 0x000fe80000100800 */
[----:B-1----:R-:W4:Y:S04]  /*a230*/  LDL.LU R23, [R1+0x110] ;  /* 0x0001100001177983 */ /* 0x002f280000300800 */
[----:B0-----:R-:W4:Y:S04]  /*a240*/  LDL.LU R207, [R1+0x14c] ;  /* 0x00014c0001cf7983 */ /* 0x001f280000300800 */
[----:B------:R-:W4:Y:S01]  /*a250*/  LDL.LU R204, [R1+0x118] ;  /* 0x0001180001cc7983 */ /* 0x000f220000300800 */
[----:B--2---:R-:W-:-:S02]  /*a260*/  IADD3.X R2, R2, UR4, RZ, P5, !PT ;  /* 0x0000000402027c10 */ /* 0x004fc4000affe4ff */
[----:B---3--:R-:W-:-:S05]  /*a270*/  IADD3 R208, P4, R208, UR17, RZ ;  /* 0x00000011d0d07c10 */ /* 0x008fca000ff9e0ff */
[----:B------:R-:W-:Y:S04]  /*a280*/  STL [R1+0xec], R208 ;  /* 0x0000ecd001007387 */ /* 0x000fe80000100800 */
[----:B------:R-:W2:Y:S04]  /*a290*/  LDL.LU R19, [R1+0x154] ;  /* 0x0001540001137983 */ /* 0x000ea80000300800 */
[----:B------:R-:W3:Y:S01]  /*a2a0*/  LDL.LU R209, [R1+0x15c] ;  /* 0x00015c0001d17983 */ /* 0x000ee20000300800 */
[----:B----4-:R-:W-:-:S05]  /*a2b0*/  IADD3.X R205, R205, UR4, RZ, P6, !PT ;  /* 0x00000004cdcd7c10 */ /* 0x010fca000b7fe4ff */
[----:B------:R-:W-:Y:S04]  /*a2c0*/  STL [R1+0xb8], R205 ;  /* 0x0000b8cd01007387 */ /* 0x000fe80000100800 */
[----:B------:R0:W-:Y:S01]  /*a2d0*/  STL [R1+0xc0], R2 ;  /* 0x0000c00201007387 */ /* 0x0001e20000100800 */
[----:B------:R-:W-:-:S03]  /*a2e0*/  IADD3 R206, P6, R206, UR17, RZ ;  /* 0x00000011cece7c10 */ /* 0x000fc6000ffde0ff */
[----:B0-----:R-:W4:Y:S04]  /*a2f0*/  LDL.LU R2, [R1+0x190] ;  /* 0x0001900001027983 */ /* 0x001f280000300800 */
[----:B------:R0:W-:Y:S04]  /*a300*/  STL [R1+0xf4], R206 ;  /* 0x0000f4ce01007387 */ /* 0x0001e80000100800 */
[----:B------:R-:W3:Y:S04]  /*a310*/  LDL.LU R210, [R1+0x130] ;  /* 0x0001300001d27983 */ /* 0x000ee80000300800 */
[----:B------:R-:W3:Y:S01]  /*a320*/  LDL.LU R208, [R1+0x138] ;  /* 0x0001380001d07983 */ /* 0x000ee20000300800 */
[----:B------:R-:W-:-:S03]  /*a330*/  IADD3.X R5, R5, UR4, RZ, P0, !PT ;  /* 0x0000000405057c10 */ /* 0x000fc600087fe4ff */
[----:B------:R-:W3:Y:S04]  /*a340*/  LDL.LU R205, [R1+0x140] ;  /* 0x0001400001cd7983 */ /* 0x000ee80000300800 */
[----:B0-----:R-:W3:Y:S01]  /*a350*/  LDL.LU R206, [R1+0x148] ;  /* 0x0001480001ce7983 */ /* 0x001ee20000300800 */
[----:B------:R-:W-:Y:S02]  /*a360*/  IADD3 R169, P5, R169, UR17, RZ ;  /* 0x00000011a9a97c10 */ /* 0x000fe4000ffbe0ff */
[----:B------:R-:W-:-:S03]  /*a370*/  IADD3.X R167, R167, UR4, RZ, P3, !PT ;  /* 0x00000004a7a77c10 */ /* 0x000fc60009ffe4ff */
[----:B------:R-:W-:Y:S01]  /*a380*/  STL [R1+0xfc], R169 ;  /* 0x0000fca901007387 */ /* 0x000fe20000100800 */
[----:B------:R-:W-:-:S03]  /*a390*/  IADD3 R166, P3, R166, UR17, RZ ;  /* 0x00000011a6a67c10 */ /* 0x000fc6000ff7e0ff */
[----:B------:R-:W-:Y:S01]  /*a3a0*/  STL [R1+0xc8], R167 ;  /* 0x0000c8a701007387 */ /* 0x000fe20000100800 */
[----:B------:R-:W-:-:S03]  /*a3b0*/  IADD3.X R165, R165, UR4, RZ, P2, !PT ;  /* 0x00000004a5a57c10 */ /* 0x000fc600097fe4ff */
[----:B------:R-:W-:Y:S01]  /*a3c0*/  STL [R1+0x104], R166 ;  /* 0x000104a601007387 */ /* 0x000fe20000100800 */
[----:B------:R-:W-:-:S03]  /*a3d0*/  IADD3 R164, P2, R164, UR17, RZ ;  /* 0x00000011a4a47c10 */ /* 0x000fc6000ff5e0ff */
[----:B------:R-:W-:Y:S01]  /*a3e0*/  STL [R1+0xd0], R165 ;  /* 0x0000d0a501007387 */ /* 0x000fe20000100800 */
[----:B------:R-:W-:-:S03]  /*a3f0*/  IADD3.X R168, R168, UR4, RZ, P1, !PT ;  /* 0x00000004a8a87c10 */ /* 0x000fc60008ffe4ff */
[----:B------:R-:W-:Y:S04]  /*a400*/  STL [R1+0x10c], R164 ;  /* 0x00010ca401007387 */ /* 0x000fe80000100800 */
[----:B------:R0:W-:Y:S04]  /*a410*/  STL [R1+0xe0], R5 ;  /* 0x0000e00501007387 */ /* 0x0001e80000100800 */
[----:B------:R-:W-:Y:S04]  /*a420*/  STL [R1+0xd8], R168 ;  /* 0x0000d8a801007387 */ /* 0x000fe80000100800 */
[----:B0-----:R-:W2:Y:S01]  /*a430*/  LDL.LU R5, [R1+0x18c] ;  /* 0x00018c0001057983 */ /* 0x001ea20000300800 */
[----:B------:R-:W-:-:S02]  /*a440*/  IADD3 R192, P1, R192, UR17, RZ ;  /* 0x00000011c0c07c10 */ /* 0x000fc4000ff3e0ff */
[----:B------:R-:W-:Y:S02]  /*a450*/  IADD3 R189, P0, R189, UR17, RZ ;  /* 0x00000011bdbd7c10 */ /* 0x000fe4000ff1e0ff */
[----:B------:R-:W-:Y:S02]  /*a460*/  IADD3.X R188, R188, UR4, RZ, P4, !PT ;  /* 0x00000004bcbc7c10 */ /* 0x000fe4000a7fe4ff */
[----:B------:R-:W-:Y:S01]  /*a470*/  IADD3 R187, P4, R187, UR17, RZ ;  /* 0x00000011bbbb7c10 */ /* 0x000fe2000ff9e0ff */
[----:B------:R-:W-:Y:S01]  /*a480*/  STL [R1+0x114], R192 ;  /* 0x000114c001007387 */ /* 0x000fe20000100800 */
[----:B------:R-:W-:-:S03]  /*a490*/  IADD3.X R186, R186, UR4, RZ, P6, !PT ;  /* 0x00000004baba7c10 */ /* 0x000fc6000b7fe4ff */
[----:B------:R-:W-:Y:S01]  /*a4a0*/  STL [R1+0x11c], R189 ;  /* 0x00011cbd01007387 */ /* 0x000fe20000100800 */
[----:B------:R-:W-:-:S03]  /*a4b0*/  IADD3 R185, P6, R185, UR17, RZ ;  /* 0x00000011b9b97c10 */ /* 0x000fc6000ffde0ff */
[----:B------:R-:W-:Y:S01]  /*a4c0*/  STL [R1+0xe8], R188 ;  /* 0x0000e8bc01007387 */ /* 0x000fe20000100800 */
[----:B------:R-:W-:-:S03]  /*a4d0*/  IADD3.X R184, R184, UR4, RZ, P5, !PT ;  /* 0x00000004b8b87c10 */ /* 0x000fc6000affe4ff */
[----:B------:R-:W-:Y:S01]  /*a4e0*/  STL [R1+0x124], R187 ;  /* 0x000124bb01007387 */ /* 0x000fe20000100800 */
[----:B------:R-:W-:-:S03]  /*a4f0*/  IADD3 R20, P5, R20, UR17, RZ ;  /* 0x0000001114147c10 */ /* 0x000fc6000ffbe0ff */
[----:B------:R-:W-:Y:S04]  /*a500*/  STL [R1+0xf0], R186 ;  /* 0x0000f0ba01007387 */ /* 0x000fe80000100800 */
[----:B------:R-:W-:Y:S01]  /*a510*/  STL [R1+0x12c], R185 ;  /* 0x00012cb901007387 */ /* 0x000fe20000100800 */
[----:B------:R-:W-:Y:S02]  /*a520*/  IADD3.X R22, R22, UR4, RZ, P2, !PT ;  /* 0x0000000416167c10 */ /* 0x000fe400097fe4ff */
[----:B----4-:R-:W-:Y:S02]  /*a530*/  IADD3.X R2, R2, UR4, RZ, P3, !PT ;  /* 0x0000000402027c10 */ /* 0x010fe40009ffe4ff */
[----:B------:R-:W-:-:S03]  /*a540*/  IADD3 R21, P3, R21, UR17, RZ ;  /* 0x0000001115157c10 */ /* 0x000fc6000ff7e0ff */
[----:B------:R0:W-:Y:S04]  /*a550*/  STL [R1+0x100], R2 ;  /* 0x0001000201007387 */ /* 0x0001e80000100800 */
[----:B------:R-:W-:Y:S04]  /*a560*/  STL [R1+0xf8], R184 ;  /* 0x0000f8b801007387 */ /* 0x000fe80000100800 */
[----:B0-----:R-:W4:Y:S04]  /*a570*/  LDL.LU R2, [R1+0x188] ;  /* 0x0001880001027983 */ /* 0x001f280000300800 */
[----:B------:R-:W-:Y:S01]  /*a580*/  STL [R1+0x134], R20 ;  /* 0x0001341401007387 */ /* 0x000fe20000100800 */
[----:B--2---:R-:W-:-:S05]  /*a590*/  IADD3 R5, P2, R5, UR17, RZ ;  /* 0x0000001105057c10 */ /* 0x004fca000ff5e0ff */
[----:B------:R0:W-:Y:S04]  /*a5a0*/  STL [R1+0x144], R5 ;  /* 0x0001440501007387 */ /* 0x0001e80000100800 */
[----:B------:R-:W-:Y:S04]  /*a5b0*/  STL [R1+0x13c], R21 ;  /* 0x00013c1501007387 */ /* 0x000fe80000100800 */
[----:B0-----:R-:W2:Y:S01]  /*a5c0*/  LDL.LU R5, [R1+0x184] ;  /* 0x0001840001057983 */ /* 0x001ea20000300800 */
[----:B------:R-:W-:Y:S02]  /*a5d0*/  IADD3.X R23, R23, UR4, RZ, P1, !PT ;  /* 0x0000000417177c10 */ /* 0x000fe40008ffe4ff */
[----:B------:R-:W-:Y:S01]  /*a5e0*/  IADD3 R207, P1, R207, UR17, RZ ;  /* 0x00000011cfcf7c10 */ /* 0x000fe2000ff3e0ff */
[----:B------:R-:W-:Y:S01]  /*a5f0*/  STL [R1+0x108], R22 ;  /* 0x0001081601007387 */ /* 0x000fe20000100800 */
[----:B------:R-:W-:-:S02]  /*a600*/  IADD3.X R204, R204, UR4, RZ, P0, !PT ;  /* 0x00000004cccc7c10 */ /* 0x000fc400087fe4ff */
[----:B------:R-:W-:Y:S01]  /*a610*/  IADD3 R19, P0, R19, UR17, RZ ;  /* 0x0000001113137c10 */ /* 0x000fe2000ff1e0ff */
[----:B------:R-:W-:Y:S04]  /*a620*/  STL [R1+0x110], R23 ;  /* 0x0001101701007387 */ /* 0x000fe80000100800 */
[----:B------:R-:W-:Y:S01]  /*a630*/  STL [R1+0x14c], R207 ;  /* 0x00014ccf01007387 */ /* 0x000fe20000100800 */
[----:B----4-:R-:W-:-:S05]  /*a640*/  IADD3.X R2, R2, UR4, RZ, P4, !PT ;  /* 0x0000000402027c10 */ /* 0x010fca000a7fe4ff */
[----:B------:R0:W-:Y:S04]  /*a650*/  STL [R1+0x120], R2 ;  /* 0x0001200201007387 */ /* 0x0001e80000100800 */
[----:B------:R-:W-:Y:S04]  /*a660*/  STL [R1+0x118], R204 ;  /* 0x000118cc01007387 */ /* 0x000fe80000100800 */
[----:B0-----:R-:W4:Y:S04]  /*a670*/  LDL.LU R2, [R1+0x180] ;  /* 0x0001800001027983 */ /* 0x001f280000300800 */
[----:B------:R-:W-:Y:S01]  /*a680*/  STL [R1+0x154], R19 ;  /* 0x0001541301007387 */ /* 0x000fe20000100800 */
[----:B--2---:R-:W-:-:S05]  /*a690*/  IADD3.X R5, R5, UR4, RZ, P6, !PT ;  /* 0x0000000405057c10 */ /* 0x004fca000b7fe4ff */
[----:B------:R0:W-:Y:S04]  /*a6a0*/  STL [R1+0x128], R5 ;  /* 0x0001280501007387 */ /* 0x0001e80000100800 */
[----:B0-----:R-:W2:Y:S01]  /*a6b0*/  LDL.LU R5, [R1+0x17c] ;  /* 0x00017c0001057983 */ /* 0x001ea20000300800 */
[----:B------:R-:W-:Y:S01]  /*a6c0*/  UMOV UR26, UR10 ;  /* 0x0000000a001a7c82 */ /* 0x000fe20008000000 */
[----:B------:R-:W-:Y:S02]  /*a6d0*/  UMOV UR27, UR11 ;  /* 0x0000000b001b7c82 */ /* 0x000fe40008000000 */
[----:B------:R-:W-:Y:S01]  /*a6e0*/  QGMMA.64x128x32.F32.E5M2.E5M2 R24, gdesc[UR24], R24, gsb0 ;  /* 0x01e00000181879f3 */ /* 0x000fe20008003818 */
[----:B---3--:R-:W-:Y:S02]  /*a6f0*/  IADD3 R209, P4, R209, UR17, RZ ;  /* 0x00000011d1d17c10 */ /* 0x008fe4000ff9e0ff */
[----:B------:R-:W-:-:S02]  /*a700*/  IADD3.X R210, R210, UR4, RZ, P5, !PT ;  /* 0x00000004d2d27c10 */ /* 0x000fc4000affe4ff */
[----:B------:R-:W-:Y:S01]  /*a710*/  IADD3.X R208, R208, UR4, RZ, P3, !PT ;  /* 0x00000004d0d07c10 */ /* 0x000fe20009ffe4ff */
[----:B------:R-:W-:Y:S01]  /*a720*/  STL [R1+0x15c], R209 ;  /* 0x00015cd101007387 */ /* 0x000fe20000100800 */
[----:B------:R-:W-:Y:S02]  /*a730*/  IADD3.X R205, R205, UR4, RZ, P2, !PT ;  /* 0x00000004cdcd7c10 */ /* 0x000fe400097fe4ff */
[----:B------:R-:W-:Y:S01]  /*a740*/  IADD3.X R206, R206, UR4, RZ, P1, !PT ;  /* 0x00000004cece7c10 */ /* 0x000fe20008ffe4ff */
[----:B------:R-:W-:Y:S04]  /*a750*/  STL [R1+0x130], R210 ;  /* 0x000130d201007387 */ /* 0x000fe80000100800 */
[----:B------:R-:W-:Y:S01]  /*a760*/  STL [R1+0x138], R208 ;  /* 0x000138d001007387 */ /* 0x000fe20000100800 */
[----:B------:R-:W-:-:S05]  /*a770*/  VIADD R12, R12, 0xffffffff ;  /* 0xffffffff0c0c7836 */ /* 0x000fca0000000000 */
[----:B------:R-:W-:Y:S01]  /*a780*/  ISETP.NE.U32.AND P6, PT, R12, RZ, PT ;  /* 0x000000ff0c00720c */ /* 0x000fe20003fc5070 */
[----:B------:R-:W-:Y:S01]  /*a790*/  VIADD R4, R4, 0xffffffc0 ;  /* 0xffffffc004047836 */ /* 0x000fe20000000000 */
[----:B------:R-:W-:Y:S02]  /*a7a0*/  WARPGROUP.DEPBAR.LE gsb0, 0x0 ;  /* 0x00008000000079c5 */ /* 0x000fe40000010000 */
[----:B----4-:R-:W-:-:S05]  /*a7b0*/  IADD3.X R2, R2, UR4, RZ, P0, !PT ;  /* 0x0000000402027c10 */ /* 0x010fca00087fe4ff */
[----:B------:R0:W-:Y:S04]  /*a7c0*/  STL [R1+0x150], R2 ;  /* 0x0001500201007387 */ /* 0x0001e80000100800 */
[----:B------:R-:W-:Y:S04]  /*a7d0*/  STL [R1+0x140], R205 ;  /* 0x000140cd01007387 */ /* 0x000fe80000100800 */
[----:B0-----:R0:W5:Y:S04]  /*a7e0*/  LDL.LU R2, [R1+0x178] ;  /* 0x0001780001027983 */ /* 0x0011680000300800 */
[----:B------:R-:W-:Y:S01]  /*a7f0*/  STL [R1+0x148], R206 ;  /* 0x000148ce01007387 */ /* 0x000fe20000100800 */
[----:B--2---:R-:W-:-:S05]  /*a800*/  IADD3.X R5, R5, UR4, RZ, P4, !PT ;  /* 0x0000000405057c10 */ /* 0x004fca000a7fe4ff */
[----:B------:R1:W-:Y:S02]  /*a810*/  STL [R1+0x158], R5 ;  /* 0x0001580501007387 */ /* 0x0003e40000100800 */
[----:B-1----:R-:W1:Y:S02]  /*a820*/  S2R R5, SR_TID.X ;  /* 0x0000000000057919 */ /* 0x002e640000002100 */
[----:B-1----:R-:W-:Y:S01]  /*a830*/  LOP3.LUT R5, R5, 0x3f, RZ, 0xc0, !PT ;  /* 0x0000003f05057812 */ /* 0x002fe200078ec0ff */
[----:B0-----:R-:W-:Y:S06]  /*a840*/  @P6 BRA `(.L_x_2) ;  /* 0xffffffb000186947 */ /* 0x001fec000383ffff */
.L_x_1:
[----:B------:R-:W2:Y:S01]  /*a850*/  LDL.LU R19, [R1+0x174] ;  /* 0x0001740001137983 */ /* 0x000ea20000300800 */
[----:B------:R-:W-:Y:S01]  /*a860*/  ULDC.64 UR6, c[0x0][0x228] ;  /* 0x00008a0000067ab9 */ /* 0x000fe20000000a00 */
[----:B------:R-:W-:Y:S01]  /*a870*/  ULDC UR5, c[0x0][0x22c] ;  /* 0x00008b0000057ab9 */ /* 0x000fe20000000800 */
[----:B------:R-:W1:Y:S01]  /*a880*/  S2R R18, SR_TID.X ;  /* 0x0000000000127919 */ /* 0x000e620000002100 */
[----:B------:R-:W-:Y:S02]  /*a890*/  F2FP.SATFINITE.E5M2.F32.PACK_AB_MERGE_C R4, R89, R88, RZ ;  /* 0x000000585904723e */ /* 0x000fe400048060ff */
[----:B------:R-:W-:Y:S01]  /*a8a0*/  F2FP.SATFINITE.E5M2.F32.PACK_AB_MERGE_C R5, R91, R90, RZ ;  /* 0x0000005a5b05723e */ /* 0x000fe200048060ff */
[----:B0-----:R-:W3:Y:S01]  /*a8b0*/  LDL.LU R17, [R1+0x170] ;  /* 0x0001700001117983 */ /* 0x001ee20000300800 */
[----:B------:R-:W-:Y:S01]  /*a8c0*/  F2FP.SATFINITE.E5M2.F32.PACK_AB_MERGE_C R93, R93, R92, RZ ;  /* 0x0000005c5d5d723e */ /* 0x000fe200048060ff */
[C---:B-----5:R-:W-:Y:S01]  /*a8d0*/  VIADD R8, R2.reuse, 0x1 ;  /* 0x0000000102087836 */ /* 0x060fe20000000000 */
[----:B------:R-:W-:Y:S01]  /*a8e0*/  F2FP.SATFINITE.E5M2.F32.PACK_AB_MERGE_C R94, R95, R94, RZ ;  /* 0x0000005e5f5e723e */ /* 0x000fe200048060ff */
[----:B------:R-:W-:Y:S01]  /*a8f0*/  ULDC UR4, c[0x0][0x22c] ;  /* 0x00008b0000047ab9 */ /* 0x000fe20000000800 */
[----:B------:R-:W-:Y:S01]  /*a900*/  F2FP.SATFINITE.E5M2.F32.PACK_AB_MERGE_C R6, R25, R24, RZ ;  /* 0x000000181906723e */ /* 0x000fe200048060ff */
[----:B------:R-:W-:Y:S01]  /*a910*/  VIADD R9, R2, 0x3 ;  /* 0x0000000302097836 */ /* 0x000fe20000000000 */
[----:B------:R-:W-:-:S02]  /*a920*/  F2FP.SATFINITE.E5M2.F32.PACK_AB_MERGE_C R7, R27, R26, RZ ;  /* 0x0000001a1b07723e */ /* 0x000fc400048060ff */
[----:B------:R-:W-:Y:S02]  /*a930*/  F2FP.SATFINITE.E5M2.F32.PACK_AB_MERGE_C R29, R29, R28, RZ ;  /* 0x0000001c1d1d723e */ /* 0x000fe400048060ff */
[----:B------:R-:W-:Y:S02]  /*a940*/  F2FP.SATFINITE.E5M2.F32.PACK_AB_MERGE_C R30, R31, R30, RZ ;  /* 0x0000001e1f1e723e */ /* 0x000fe400048060ff */
[----:B------:R-:W-:Y:S02]  /*a950*/  F2FP.SATFINITE.E5M2.F32.PACK_AB_MERGE_C R39, R39, R38, RZ ;  /* 0x000000262727723e */ /* 0x000fe400048060ff */
[----:B------:R-:W-:Y:S02]  /*a960*/  PRMT R4, R4, 0x5410, R93 ;  /* 0x0000541004047816 */ /* 0x000fe4000000005d */
[----:B------:R-:W-:Y:S02]  /*a970*/  PRMT R5, R5, 0x5410, R94 ;  /* 0x0000541005057816 */ /* 0x000fe4000000005e */
[----:B------:R-:W-:-:S02]  /*a980*/  PRMT R6, R6, 0x5410, R29 ;  /* 0x0000541006067816 */ /* 0x000fc4000000001d */
[----:B------:R-:W-:Y:S02]  /*a990*/  PRMT R7, R7, 0x5410, R30 ;  /* 0x0000541007077816 */ /* 0x000fe4000000001e */
[----:B------:R-:W-:Y:S02]  /*a9a0*/  F2FP.SATFINITE.E5M2.F32.PACK_AB_MERGE_C R98, R99, R98, RZ ;  /* 0x000000626362723e */ /* 0x000fe400048060ff */
[----:B------:R-:W-:Y:S02]  /*a9b0*/  F2FP.SATFINITE.E5M2.F32.PACK_AB_MERGE_C R103, R103, R102, RZ ;  /* 0x000000666767723e */ /* 0x000fe400048060ff */
[----:B------:R-:W-:Y:S01]  /*a9c0*/  F2FP.SATFINITE.E5M2.F32.PACK_AB_MERGE_C R32, R33, R32, RZ ;  /* 0x000000202120723e */ /* 0x000fe200048060ff */
[C---:B-1----:R-:W-:Y:S01]  /*a9d0*/  IMAD.SHL.U32 R0, R18.reuse, 0x10, RZ ;  /* 0x0000001012007824 */ /* 0x042fe200078e00ff */
[----:B------:R-:W-:Y:S01]  /*a9e0*/  F2FP.SATFINITE.E5M2.F32.PACK_AB_MERGE_C R34, R35, R34, RZ ;  /* 0x000000222322723e */ /* 0x000fe200048060ff */
[C---:B------:R-:W-:Y:S01]  /*a9f0*/  IMAD.SHL.U32 R3, R18.reuse, 0x40, RZ ;  /* 0x0000004012037824 */ /* 0x040fe200078e00ff */
[----:B------:R-:W-:-:S02]  /*aa00*/  LOP3.LUT R18, R18, 0x7f, RZ, 0xc0, !PT ;  /* 0x0000007f12127812 */ /* 0x000fc400078ec0ff */
[----:B------:R-:W-:Y:S02]  /*aa10*/  LOP3.LUT R0, R0, 0xf0, RZ, 0xc0, !PT ;  /* 0x000000f000007812 */ /* 0x000fe400078ec0ff */
[----:B------:R-:W-:Y:S02]  /*aa20*/  LOP3.LUT R3, R3, 0x400, RZ, 0xc0, !PT ;  /* 0x0000040003037812 */ /* 0x000fe400078ec0ff */
[----:B------:R-:W-:Y:S02]  /*aa30*/  F2FP.SATFINITE.E5M2.F32.PACK_AB_MERGE_C R37, R37, R36, RZ ;  /* 0x000000242525723e */ /* 0x000fe400048060ff */
[----:B------:R-:W-:Y:S01]  /*aa40*/  IADD3 R3, R3, UR12, R0 ;  /* 0x0000000c03037c10 */ /* 0x000fe2000fffe000 */
[----:B------:R-:W-:Y:S01]  /*aa50*/  VIADD R0, R2, 0x2 ;  /* 0x0000000202007836 */ /* 0x000fe20000000000 */
[----:B------:R-:W-:Y:S01]  /*aa60*/  LEA R20, R18, UR12, 0x4 ;  /* 0x0000000c12147c11 */ /* 0x000fe2000f8e20ff */
[----:B------:R-:W-:Y:S01]  /*aa70*/  BAR.SYNC.DEFER_BLOCKING 0x0 ;  /* 0x0000000000007b1d */ /* 0x000fe20000010000 */
[----:B------:R-:W-:-:S02]  /*aa80*/  F2FP.SATFINITE.E5M2.F32.PACK_AB_MERGE_C R96, R97, R96, RZ ;  /* 0x000000606160723e */ /* 0x000fc400048060ff */
[----:B------:R-:W-:Y:S02]  /*aa90*/  PRMT R97, R98, 0x5410, R103 ;  /* 0x0000541062617816 */ /* 0x000fe40000000067 */
[----:B------:R-:W-:Y:S02]  /*aaa0*/  PRMT R98, R32, 0x5410, R37 ;  /* 0x0000541020627816 */ /* 0x000fe40000000025 */
[----:B------:R-:W-:Y:S02]  /*aab0*/  PRMT R99, R34, 0x5410, R39 ;  /* 0x0000541022637816 */ /* 0x000fe40000000027 */
[----:B------:R-:W-:Y:S02]  /*aac0*/  F2FP.SATFINITE.E5M2.F32.PACK_AB_MERGE_C R101, R101, R100, RZ ;  /* 0x000000646565723e */ /* 0x000fe400048060ff */
[----:B------:R-:W-:Y:S02]  /*aad0*/  F2FP.SATFINITE.E5M2.F32.PACK_AB_MERGE_C R106, R107, R106, RZ ;  /* 0x0000006a6b6a723e */ /* 0x000fe400048060ff */
[----:B------:R-:W-:-:S02]  /*aae0*/  PRMT R96, R96, 0x5410, R101 ;  /* 0x0000541060607816 */ /* 0x000fc40000000065 */
[----:B------:R-:W-:Y:S02]  /*aaf0*/  F2FP.SATFINITE.E5M2.F32.PACK_AB_MERGE_C R111, R111, R110, RZ ;  /* 0x0000006e6f6f723e */ /* 0x000fe400048060ff */
[----:B------:R-:W-:Y:S02]  /*ab00*/  F2FP.SATFINITE.E5M2.F32.PACK_AB_MERGE_C R104, R105, R104, RZ ;  /* 0x000000686968723e */ /* 0x000fe400048060ff */
[----:B------:R-:W-:Y:S02]  /*ab10*/  F2FP.SATFINITE.E5M2.F32.PACK_AB_MERGE_C R109, R109, R108, RZ ;  /* 0x0000006c6d6d723e */ /* 0x000fe400048060ff */
[----:B------:R-:W-:Y:S02]  /*ab20*/  F2FP.SATFINITE.E5M2.F32.PACK_AB_MERGE_C R40, R41, R40, RZ ;  /* 0x000000282928723e */ /* 0x000fe400048060ff */
[----:B------:R-:W-:Y:S02]  /*ab30*/  F2FP.SATFINITE.E5M2.F32.PACK_AB_MERGE_C R42, R43, R42, RZ ;  /* 0x0000002a2b2a723e */ /* 0x000fe400048060ff */
[----:B------:R-:W-:-:S02]  /*ab40*/  F2FP.SATFINITE.E5M2.F32.PACK_AB_MERGE_C R45, R45, R44, RZ ;  /* 0x0000002c2d2d723e */ /* 0x000fc400048060ff */
[----:B------:R-:W-:Y:S02]  /*ab50*/  F2FP.SATFINITE.E5M2.F32.PACK_AB_MERGE_C R47, R47, R46, RZ ;  /* 0x0000002e2f2f723e */ /* 0x000fe400048060ff */
[----:B------:R-:W-:Y:S02]  /*ab60*/  PRMT R105, R106, 0x5410, R111 ;  /* 0x000054106a697816 */ /* 0x000fe4000000006f */
[----:B------:R-:W-:Y:S02]  /*ab70*/  PRMT R104, R104, 0x5410, R109 ;  /* 0x0000541068687816 */ /* 0x000fe4000000006d */
[----:B------:R-:W-:Y:S02]  /*ab80*/  PRMT R106, R40, 0x5410, R45 ;  /* 0x00005410286a7816 */ /* 0x000fe4000000002d */
[----:B------:R-:W-:Y:S02]  /*ab90*/  PRMT R107, R42, 0x5410, R47 ;  /* 0x000054102a6b7816 */ /* 0x000fe4000000002f */
[----:B------:R-:W-:-:S02]  /*aba0*/  F2FP.SATFINITE.E5M2.F32.PACK_AB_MERGE_C R114, R115, R114, RZ ;  /* 0x000000727372723e */ /* 0x000fc400048060ff */
        /* <DEDUP_REMOVED lines=59> */
[----:B---3--:R-:W-:Y:S01]  /*af60*/  ISETP.GE.AND P0, PT, R17, UR6, PT ;  /* 0x0000000611007c0c */ /* 0x008fe2000bf06270 */
[----:B------:R-:W-:-:S03]  /*af70*/  ULDC UR6, c[0x0][0x248] ;  /* 0x0000920000067ab9 */ /* 0x000fc60000000800 */
[----:B------:R-:W-:Y:S01]  /*af80*/  ISETP.LT.AND P4, PT, R0, UR5, !P0 ;  /* 0x0000000500007c0c */ /* 0x000fe2000c781270 */
[----:B------:R-:W-:Y:S01]  /*af90*/  ULDC UR5, c[0x0][0x22c] ;  /* 0x00008b0000057ab9 */ /* 0x000fe20000000800 */
[----:B--2---:R-:W-:Y:S02]  /*afa0*/  LOP3.LUT R0, R19, 0x300, RZ, 0xc0, !PT ;  /* 0x0000030013007812 */ /* 0x004fe400078ec0ff */
[----:B------:R-:W-:Y:S01]  /*afb0*/  ISETP.LT.AND P2, PT, R8, UR4, !P0 ;  /* 0x0000000408007c0c */ /* 0x000fe2000c741270 */
[----:B------:R-:W-:Y:S01]  /*afc0*/  VIADD R8, R2, 0x4 ;  /* 0x0000000402087836 */ /* 0x000fe20000000000 */
[----:B------:R-:W-:Y:S01]  /*afd0*/  ULDC UR4, c[0x0][0x22c] ;  /* 0x00008b0000047ab9 */ /* 0x000fe20000000800 */
[----:B------:R-:W-:Y:S01]  /*afe0*/  IMAD.IADD R38, R0, 0x1, R3 ;  /* 0x0000000100267824 */ /* 0x000fe200078e0203 */
[----:B------:R-:W-:Y:S01]  /*aff0*/  ISETP.LT.AND P6, PT, R9, UR4, !P0 ;  /* 0x0000000409007c0c */ /* 0x000fe2000c7c1270 */
[----:B------:R-:W-:Y:S01]  /*b000*/  ULDC UR4, c[0x0][0x244] ;  /* 0x0000910000047ab9 */ /* 0x000fe20000000800 */
[----:B------:R-:W-:Y:S01]  /*b010*/  ISETP.LT.AND P5, PT, R8, UR5, !P0 ;  /* 0x0000000508007c0c */ /* 0x000fe2000c7a1270 */
[----:B------:R-:W-:Y:S01]  /*b020*/  IMAD R0, R17, UR4, RZ ;  /* 0x0000000411007c24 */ /* 0x000fe2000f8e02ff */
[----:B------:R-:W-:Y:S01]  /*b030*/  STSM.16.M88.4 [R38], R4 ;  /* 0x0000000426007844 */ /* 0x000fe20000000200 */
[----:B------:R-:W-:Y:S01]  /*b040*/  ULDC.64 UR4, c[0x0][0x220] ;  /* 0x0000880000047ab9 */ /* 0x000fe20000000a00 */
[----:B------:R-:W-:Y:S02]  /*b050*/  BAR.SYNC.DEFER_BLOCKING 0x0 ;  /* 0x0000000000007b1d */ /* 0x000fe40000010000 */
[----:B------:R-:W-:-:S02]  /*b060*/  IADD3 R3, P1, R0, UR4, RZ ;  /* 0x0000000400037c10 */ /* 0x000fc4000ff3e0ff */
[----:B------:R-:W-:Y:S02]  /*b070*/  ISETP.LT.AND P3, PT, R2, UR7, !P0 ;  /* 0x0000000702007c0c */ /* 0x000fe4000c761270 */
[----:B------:R-:W-:Y:S01]  /*b080*/  LEA.HI.X.SX32 R0, R0, UR5, 0x1, P1 ;  /* 0x0000000500007c11 */ /* 0x000fe200088f0eff */
[----:B------:R-:W-:Y:S01]  /*b090*/  ULDC UR4, c[0x0][0x248] ;  /* 0x0000920000047ab9 */ /* 0x000fe20000000800 */
[----:B------:R-:W-:Y:S01]  /*b0a0*/  ULDC UR5, c[0x0][0x22c] ;  /* 0x00008b0000057ab9 */ /* 0x000fe20000000800 */
[----:B------:R-:W-:Y:S01]  /*b0b0*/  IMAD R21, R2, UR4, RZ ;  /* 0x0000000402157c24 */ /* 0x000fe2000f8e02ff */
[----:B------:R-:W-:-:S03]  /*b0c0*/  ULDC UR7, c[0x0][0x22c] ;  /* 0x00008b0000077ab9 */ /* 0x000fc60000000800 */
[C---:B------:R-:W-:Y:S01]  /*b0d0*/  VIADD R37, R21.reuse, UR4 ;  /* 0x0000000415257c36 */ /* 0x040fe20008000000 */
[----:B------:R-:W-:-:S03]  /*b0e0*/  IADD3 R22, P1, R21, R3, RZ ;  /* 0x0000000315167210 */ /* 0x000fc60007f3e0ff */
[----:B------:R-:W-:Y:S01]  /*b0f0*/  VIADD R39, R37, UR4 ;  /* 0x0000000425277c36 */ /* 0x000fe20008000000 */
[----:B------:R-:W-:Y:S01]  /*b100*/  LEA.HI.X.SX32 R23, R21, R0, 0x1, P1 ;  /* 0x0000000015177211 */ /* 0x000fe200008f0eff */
[----:B------:R-:W-:Y:S01]  /*b110*/  VIADD R21, R2, 0x5 ;  /* 0x0000000502157836 */ /* 0x000fe20000000000 */
[----:B------:R-:W-:Y:S01]  /*b120*/  IADD3 R36, P1, R37, R3, RZ ;  /* 0x0000000325247210 */ /* 0x000fe20007f3e0ff */
[----:B------:R-:W-:-:S03]  /*b130*/  VIADD R40, R39, UR4 ;  /* 0x0000000427287c36 */ /* 0x000fc60008000000 */
[----:B------:R-:W-:Y:S01]  /*b140*/  LEA.HI.X.SX32 R37, R37, R0, 0x1, P1 ;  /* 0x0000000025257211 */ /* 0x000fe200008f0eff */
[----:B------:R-:W0:Y:S01]  /*b150*/  LDS.128 R32, [R20] ;  /* 0x0000000014207984 */ /* 0x000e220000000c00 */
[----:B------:R-:W-:Y:S06]  /*b160*/  BAR.SYNC.DEFER_BLOCKING 0x0 ;  /* 0x0000000000007b1d */ /* 0x000fec0000010000 */
[----:B------:R-:W-:Y:S02]  /*b170*/  STSM.16.M88.4 [R38], R96 ;  /* 0x0000006026007844 */ /* 0x000fe40000000200 */
[----:B------:R-:W-:Y:S01]  /*b180*/  BAR.SYNC.DEFER_BLOCKING 0x0 ;  /* 0x0000000000007b1d */ /* 0x000fe20000010000 */
[----:B0-----:R-:W-:-:S02]  /*b190*/  PRMT R41, R32, 0x7770, RZ ;  /* 0x0000777020297816 */ /* 0x001fc400000000ff */
[----:B------:R-:W-:Y:S02]  /*b1a0*/  PRMT R43, R32, 0x7771, RZ ;  /* 0x00007771202b7816 */ /* 0x000fe400000000ff */
[----:B------:R-:W-:Y:S01]  /*b1b0*/  PRMT R45, R33, 0x7770, RZ ;  /* 0x00007770212d7816 */ /* 0x000fe200000000ff */
[----:B------:R-:W0:Y:S02]  /*b1c0*/  LDS.128 R28, [R20] ;  /* 0x00000000141c7984 */ /* 0x000e240000000c00 */
[----:B------:R-:W-:Y:S06]  /*b1d0*/  BAR.SYNC.DEFER_BLOCKING 0x0 ;  /* 0x0000000000007b1d */ /* 0x000fec0000010000 */
[----:B------:R-:W-:Y:S02]  /*b1e0*/  STSM.16.M88.4 [R38], R104 ;  /* 0x0000006826007844 */ /* 0x000fe40000000200 */
[----:B------:R-:W-:Y:S06]  /*b1f0*/  BAR.SYNC.DEFER_BLOCKING 0x0 ;  /* 0x0000000000007b1d */ /* 0x000fec0000010000 */
[----:B------:R-:W1:Y:S02]  /*b200*/  LDS.128 R24, [R20] ;  /* 0x0000000014187984 */ /* 0x000e640000000c00 */
[----:B------:R-:W-:Y:S06]  /*b210*/  BAR.SYNC.DEFER_BLOCKING 0x0 ;  /* 0x0000000000007b1d */ /* 0x000fec0000010000 */
[----:B------:R-:W-:Y:S02]  /*b220*/  STSM.16.M88.4 [R38], R112 ;  /* 0x0000007026007844 */ /* 0x000fe40000000200 */
[----:B------:R-:W-:Y:S06]  /*b230*/  BAR.SYNC.DEFER_BLOCKING 0x0 ;  /* 0x0000000000007b1d */ /* 0x000fec0000010000 */
[----:B------:R-:W2:Y:S02]  /*b240*/  LDS.128 R12, [R20] ;  /* 0x00000000140c7984 */ /* 0x000ea40000000c00 */
[----:B------:R-:W-:Y:S06]  /*b250*/  BAR.SYNC.DEFER_BLOCKING 0x0 ;  /* 0x0000000000007b1d */ /* 0x000fec0000010000 */
[----:B------:R-:W-:Y:S02]  /*b260*/  STSM.16.M88.4 [R38], R120 ;  /* 0x0000007826007844 */ /* 0x000fe40000000200 */
[----:B------:R-:W-:Y:S06]  /*b270*/  BAR.SYNC.DEFER_BLOCKING 0x0 ;  /* 0x0000000000007b1d */ /* 0x000fec0000010000 */
[----:B------:R-:W3:Y:S02]  /*b280*/  LDS.128 R8, [R20] ;  /* 0x0000000014087984 */ /* 0x000ee40000000c00 */
[----:B------:R-:W-:Y:S06]  /*b290*/  BAR.SYNC.DEFER_BLOCKING 0x0 ;  /* 0x0000000000007b1d */ /* 0x000fec0000010000 */
[----:B------:R-:W-:Y:S02]  /*b2a0*/  STSM.16.M88.4 [R38], R128 ;  /* 0x0000008026007844 */ /* 0x000fe40000000200 */
[----:B------:R-:W-:Y:S06]  /*b2b0*/  BAR.SYNC.DEFER_BLOCKING 0x0 ;  /* 0x0000000000007b1d */ /* 0x000fec0000010000 */
[----:B------:R-:W4:Y:S02]  /*b2c0*/  LDS.128 R16, [R20] ;  /* 0x0000000014107984 */ /* 0x000f240000000c00 */
[----:B------:R-:W-:Y:S06]  /*b2d0*/  BAR.SYNC.DEFER_BLOCKING 0x0 ;  /* 0x0000000000007b1d */ /* 0x000fec0000010000 */
[----:B------:R-:W-:Y:S02]  /*b2e0*/  STSM.16.M88.4 [R38], R136 ;  /* 0x0000008826007844 */ /* 0x000fe40000000200 */
[----:B------:R-:W-:Y:S06]  /*b2f0*/  BAR.SYNC.DEFER_BLOCKING 0x0 ;  /* 0x0000000000007b1d */ /* 0x000fec0000010000 */
[----:B------:R-:W4:Y:S02]  /*b300*/  LDS.128 R4, [R20] ;  /* 0x0000000014047984 */ /* 0x000f240000000c00 */
[----:B------:R-:W-:Y:S06]  /*b310*/  BAR.SYNC.DEFER_BLOCKING 0x0 ;  /* 0x0000000000007b1d */ /* 0x000fec0000010000 */
[----:B------:R0:W-:Y:S02]  /*b320*/  STSM.16.M88.4 [R38], R144 ;  /* 0x0000009026007844 */ /* 0x0001e40000000200 */
[----:B------:R-:W-:Y:S01]  /*b330*/  BAR.SYNC.DEFER_BLOCKING 0x0 ;  /* 0x0000000000007b1d */ /* 0x000fe20000010000 */
[----:B0-----:R-:W-:-:S04]  /*b340*/  IADD3 R38, P1, R39, R3, RZ ;  /* 0x0000000327267210 */ /* 0x001fc80007f3e0ff */
[-C--:B------:R-:W-:Y:S01]  /*b350*/  LEA.HI.X.SX32 R39, R39, R0.reuse, 0x1, P1 ;  /* 0x0000000027277211 */ /* 0x080fe200008f0eff */
[----:B------:R0:W-:Y:S01]  /*b360*/  @P3 STG.E.U8 desc[UR14][R22.64], R41 ;  /* 0x0000002916003986 */ /* 0x0001e2000c10110e */
[----:B------:R-:W-:Y:S01]  /*b370*/  ISETP.LT.AND P3, PT, R21, UR5, !P0 ;  /* 0x0000000515007c0c */ /* 0x000fe2000c761270 */
[C---:B------:R-:W-:Y:S01]  /*b380*/  VIADD R21, R2.reuse, 0x6 ;  /* 0x0000000602157836 */ /* 0x040fe20000000000 */
[----:B------:R-:W-:Y:S01]  /*b390*/  ULDC UR5, c[0x0][0x22c] ;  /* 0x00008b0000057ab9 */ /* 0x000fe20000000800 */
[----:B------:R1:W-:Y:S03]  /*b3a0*/  @P2 STG.E.U8 desc[UR14][R36.64], R43 ;  /* 0x0000002b24002986 */ /* 0x0003e6000c10110e */
[----:B------:R-:W-:Y:S01]  /*b3b0*/  ISETP.LT.AND P2, PT, R21, UR5, !P0 ;  /* 0x0000000515007c0c */ /* 0x000fe2000c741270 */
[----:B------:R-:W-:Y:S01]  /*b3c0*/  VIADD R21, R2, 0x7 ;  /* 0x0000000702157836 */ /* 0x000fe20000000000 */
[----:B------:R-:W-:Y:S01]  /*b3d0*/  ULDC UR5, c[0x0][0x22c] ;  /* 0x00008b0000057ab9 */ /* 0x000fe20000000800 */
[----:B------:R2:W-:Y:S01]  /*b3e0*/  @P4 STG.E.U8 desc[UR14][R38.64], R45 ;  /* 0x0000002d26004986 */ /* 0x0005e2000c10110e */
[CC--:B0-----:R-:W-:Y:S01]  /*b3f0*/  IADD3 R22, P1, R40.reuse, R3.reuse, RZ ;  /* 0x0000000328167210 */ /* 0x0c1fe20007f3e0ff */
[----:B------:R-:W-:Y:S01]  /*b400*/  VIADD R41, R40, UR4 ;  /* 0x0000000428297c36 */ /* 0x000fe20008000000 */
[----:B------:R-:W-:Y:S01]  /*b410*/  ISETP.LT.AND P4, PT, R21, UR5, !P0 ;  /* 0x0000000515007c0c */ /* 0x000fe2000c781270 */
[----:B------:R-:W-:Y:S01]  /*b420*/  VIADD R21, R2, 0x8 ;  /* 0x0000000802157836 */ /* 0x000fe20000000000 */
[----:B------:R-:W-:Y:S01]  /*b430*/  LEA.HI.X.SX32 R23, R40, R0, 0x1, P1 ;  /* 0x0000000028177211 */ /* 0x000fe200008f0eff */
[----:B------:R-:W-:Y:S01]  /*b440*/  VIADD R40, R41, UR4 ;  /* 0x0000000429287c36 */ /* 0x000fe20008000000 */
[----:B-1----:R-:W-:Y:S01]  /*b450*/  PRMT R43, R33, 0x7771, RZ ;  /* 0x00007771212b7816 */ /* 0x002fe200000000ff */
[----:B------:R-:W-:Y:S01]  /*b460*/  ULDC UR5, c[0x0][0x22c] ;  /* 0x00008b0000057ab9 */ /* 0x000fe20000000800 */
[----:B------:R-:W-:-:S02]  /*b470*/  IADD3 R36, P1, R41, R3, RZ ;  /* 0x0000000329247210 */ /* 0x000fc40007f3e0ff */
[----:B--2---:R-:W-:Y:S01]  /*b480*/  PRMT R45, R34, 0x7770, RZ ;  /* 0x00007770222d7816 */ /* 0x004fe200000000ff */
[----:B------:R0:W-:Y:S01]  /*b490*/  @P6 STG.E.U8 desc[UR14][R22.64], R43 ;  /* 0x0000002b16006986 */ /* 0x0001e2000c10110e */
[----:B------:R-:W-:Y:S01]  /*b4a0*/  ISETP.LT.AND P6, PT, R21, UR5, !P0 ;  /* 0x0000000515007c0c */ /* 0x000fe2000c7c1270 */
[----:B------:R-:W-:Y:S01]  /*b4b0*/  VIADD R21, R2, 0x9 ;  /* 0x0000000902157836 */ /* 0x000fe20000000000 */
[-C--:B------:R-:W-:Y:S01]  /*b4c0*/  LEA.HI.X.SX32 R37, R41, R0.reuse, 0x1, P1 ;  /* 0x0000000029257211 */ /* 0x080fe200008f0eff */
[C---:B------:R-:W-:Y:S01]  /*b4d0*/  VIADD R41, R40.reuse, UR4 ;  /* 0x0000000428297c36 */ /* 0x040fe20008000000 */
[-C--:B------:R-:W-:Y:S01]  /*b4e0*/  IADD3 R38, P1, R40, R3.reuse, RZ ;  /* 0x0000000328267210 */ /* 0x080fe20007f3e0ff */
[----:B------:R-:W-:Y:S02]  /*b4f0*/  ULDC UR5, c[0x0][0x22c] ;  /* 0x00008b0000057ab9 */ /* 0x000fe40000000800 */
[----:B------:R1:W-:Y:S01]  /*b500*/  @P5 STG.E.U8 desc[UR14][R36.64], R45 ;  /* 0x0000002d24005986 */ /* 0x0003e2000c10110e */
[----:B------:R-:W-:Y:S01]  /*b510*/  ISETP.LT.AND P5, PT, R21, UR5, !P0 ;  /* 0x0000000515007c0c */ /* 0x000fe2000c7a1270 */
[----:B------:R-:W-:Y:S01]  /*b520*/  VIADD R21, R2, 0xa ;  /* 0x0000000a02157836 */ /* 0x000fe20000000000 */
[----:B------:R-:W-:Y:S01]  /*b530*/  LEA.HI.X.SX32 R39, R40, R0, 0x1, P1 ;  /* 0x0000000028277211 */ /* 0x000fe200008f0eff */
[C---:B------:R-:W-:Y:S01]  /*b540*/  VIADD R40, R41.reuse, UR4 ;  /* 0x0000000429287c36 */ /* 0x040fe20008000000 */
[----:B0-----:R-:W-:Y:S01]  /*b550*/  PRMT R43, R34, 0x7771, RZ ;  /* 0x00007771222b7816 */ /* 0x001fe200000000ff */
[----:B------:R-:W-:Y:S01]  /*b560*/  ULDC UR5, c[0x0][0x22c] ;  /* 0x00008b0000057ab9 */ /* 0x000fe20000000800 */
[----:B------:R-:W-:-:S03]  /*b570*/  IADD3 R22, P1, R41, R3, RZ ;  /* 0x0000000329167210 */ /* 0x000fc60007f3e0ff */
[----:B------:R0:W-:Y:S01]  /*b580*/  @P3 STG.E.U8 desc[UR14][R38.64], R43 ;  /* 0x0000002b26003986 */ /* 0x0001e2000c10110e */
[----:B------:R-:W-:Y:S01]  /*b590*/  ISETP.LT.AND P3, PT, R21, UR5, !P0 ;  /* 0x0000000515007c0c */ /* 0x000fe2000c761270 */
[----:B------:R-:W-:Y:S01]  /*b5a0*/  VIADD R21, R2, 0xb ;  /* 0x0000000b02157836 */ /* 0x000fe20000000000 */
[----:B------:R-:W-:Y:S01]  /*b5b0*/  LEA.HI.X.SX32 R23, R41, R0, 0x1, P1 ;  /* 0x0000000029177211 */ /* 0x000fe200008f0eff */
[C---:B------:R-:W-:Y:S01]  /*b5c0*/  VIADD R41, R40.reuse, UR4 ;  /* 0x0000000428297c36 */ /* 0x040fe20008000000 */
[----:B-1----:R-:W-:Y:S01]  /*b5d0*/  PRMT R45, R35, 0x7770, RZ ;  /* 0x00007770232d7816 */ /* 0x002fe200000000ff */
[----:B------:R-:W-:Y:S01]  /*b5e0*/  ULDC UR5, c[0x0][0x22c] ;  /* 0x00008b0000057ab9 */ /* 0x000fe20000000800 */
[----:B------:R-:W-:-:S03]  /*b5f0*/  IADD3 R36, P1, R40, R3, RZ ;  /* 0x0000000328247210 */ /* 0x000fc60007f3e0ff */
[----:B------:R1:W-:Y:S01]  /*b600*/  @P2 STG.E.U8 desc[UR14][R22.64], R45 ;  /* 0x0000002d16002986 */ /* 0x0003e2000c10110e */
[----:B------:R-:W-:Y:S01]  /*b610*/  ISETP.LT.AND P2, PT, R21, UR5, !P0 ;  /* 0x0000000515007c0c */ /* 0x000fe2000c741270 */
[----:B------:R-:W-:Y:S01]  /*b620*/  VIADD R21, R2, 0xc ;  /* 0x0000000c02157836 */ /* 0x000fe20000000000 */
[----:B------:R-:W-:Y:S01]  /*b630*/  LEA.HI.X.SX32 R37, R40, R0, 0x1, P1 ;  /* 0x0000000028257211 */ /* 0x000fe200008f0eff */
[----:B------:R-:W-:Y:S01]  /*b640*/  VIADD R40, R41, UR4 ;  /* 0x0000000429287c36 */ /* 0x000fe20008000000 */
[----:B0-----:R-:W-:Y:S01]  /*b650*/  PRMT R43, R35, 0x7771, RZ ;  /* 0x00007771232b7816 */ /* 0x001fe200000000ff */
[----:B------:R-:W-:Y:S01]  /*b660*/  ULDC UR5, c[0x0][0x22c] ;  /* 0x00008b0000057ab9 */ /* 0x000fe20000000800 */
[----:B------:R-:W-:-:S03]  /*b670*/  IADD3 R38, P1, R41, R3, RZ ;  /* 0x0000000329267210 */ /* 0x000fc60007f3e0ff */
[----:B------:R0:W-:Y:S01]  /*b680*/  @P4 STG.E.U8 desc[UR14][R36.64], R43 ;  /* 0x0000002b24004986 */ /* 0x0001e2000c10110e */
[----:B------:R-:W-:Y:S01]  /*b690*/  ISETP.LT.AND P4, PT, R21, UR5, !P0 ;  /* 0x0000000515007c0c */ /* 0x000fe2000c781270 */
[----:B------:R-:W-:Y:S01]  /*b6a0*/  VIADD R21, R2, 0xd ;  /* 0x0000000d02157836 */ /* 0x000fe20000000000 */
[----:B------:R-:W-:Y:S01]  /*b6b0*/  LEA.HI.X.SX32 R39, R41, R0, 0x1, P1 ;  /* 0x0000000029277211 */ /* 0x000fe200008f0eff */
[----:B------:R-:W-:Y:S01]  /*b6c0*/  VIADD R41, R40, UR4 ;  /* 0x0000000428297c36 */ /* 0x000fe20008000000 */
[----:B-1----:R-:W-:Y:S01]  /*b6d0*/  PRMT R45, R32, 0x7772, RZ ;  /* 0x00007772202d7816 */ /* 0x002fe200000000ff */
[----:B------:R-:W-:Y:S01]  /*b6e0*/  ULDC UR5, c[0x0][0x22c] ;  /* 0x00008b0000057ab9 */ /* 0x000fe20000000800 */
[----:B------:R-:W-:-:S03]  /*b6f0*/  IADD3 R22, P1, R40, R3, RZ ;  /* 0x0000000328167210 */ /* 0x000fc60007f3e0ff */
[----:B------:R1:W-:Y:S01]  /*b700*/  @P6 STG.E.U8 desc[UR14][R38.64], R45 ;  /* 0x0000002d26006986 */ /* 0x0003e2000c10110e */
[----:B------:R-:W-:Y:S01]  /*b710*/  ISETP.LT.AND P6, PT, R21, UR5, !P0 ;  /* 0x0000000515007c0c */ /* 0x000fe2000c7c1270 */
[----:B------:R-:W-:Y:S01]  /*b720*/  VIADD R21, R2, 0xe ;  /* 0x0000000e02157836 */ /* 0x000fe20000000000 */
[----:B------:R-:W-:Y:S01]  /*b730*/  LEA.HI.X.SX32 R23, R40, R0, 0x1, P1 ;  /* 0x0000000028177211 */ /* 0x000fe200008f0eff */
[----:B------:R-:W-:Y:S01]  /*b740*/  ULDC UR5, c[0x0][0x22c] ;  /* 0x00008b0000057ab9 */ /* 0x000fe20000000800 */
[----:B0-----:R-:W-:Y:S01]  /*b750*/  PRMT R43, R32, 0x7773, RZ ;  /* 0x00007773202b7816 */ /* 0x001fe200000000ff */
[C---:B------:R-:W-:Y:S01]  /*b760*/  VIADD R32, R41.reuse, UR4 ;  /* 0x0000000429207c36 */ /* 0x040fe20008000000 */
[----:B------:R-:W-:-:S03]  /*b770*/  IADD3 R36, P1, R41, R3, RZ ;  /* 0x0000000329247210 */ /* 0x000fc60007f3e0ff */
[----:B------:R0:W-:Y:S01]  /*b780*/  @P5 STG.E.U8 desc[UR14][R22.64], R43 ;  /* 0x0000002b16005986 */ /* 0x0001e2000c10110e */
[----:B------:R-:W-:Y:S01]  /*b790*/  LEA.HI.X.SX32 R37, R41, R0, 0x1, P1 ;  /* 0x0000000029257211 */ /* 0x000fe200008f0eff */
[----:B------:R-:W-:Y:S01]  /*b7a0*/  VIADD R40, R32, UR4 ;  /* 0x0000000420287c36 */ /* 0x000fe20008000000 */
[----:B------:R-:W-:Y:S01]  /*b7b0*/  ISETP.LT.AND P5, PT, R21, UR5, !P0 ;  /* 0x0000000515007c0c */ /* 0x000fe2000c7a1270 */
[----:B------:R-:W-:Y:S01]  /*b7c0*/  VIADD R21, R2, 0xf ;  /* 0x0000000f02157836 */ /* 0x000fe20000000000 */
[----:B------:R-:W-:Y:S01]  /*b7d0*/  PRMT R41, R33, 0x7772, RZ ;  /* 0x0000777221297816 */ /* 0x000fe200000000ff */
[----:B------:R-:W-:Y:S01]  /*b7e0*/  ULDC UR5, c[0x0][0x22c] ;  /* 0x00008b0000057ab9 */ /* 0x000fe20000000800 */
[----:B-1----:R-:W-:-:S03]  /*b7f0*/  IADD3 R38, P1, R32, R3, RZ ;  /* 0x0000000320267210 */ /* 0x002fc60007f3e0ff */
        /* <DEDUP_REMOVED lines=9> */
[----:B------:R-:W-:Y:S01]  /*b890*/  ISETP.LT.AND P2, PT, R21, UR5, !P0 ;  /* 0x0000000515007c0c */ /* 0x000fe2000c741270 */
[----:B------:R-:W-:Y:S01]  /*b8a0*/  VIADD R21, R2, 0x11 ;  /* 0x0000001102157836 */ /* 0x000fe20000000000 */
[----:B------:R-:W-:Y:S01]  /*b8b0*/  LEA.HI.X.SX32 R23, R40, R0, 0x1, P1 ;  /* 0x0000000028177211 */ /* 0x000fe200008f0eff */
[C---:B-1----:R-:W-:Y:S01]  /*b8c0*/  VIADD R37, R33.reuse, UR4 ;  /* 0x0000000421257c36 */ /* 0x042fe20008000000 */
[----:B------:R-:W-:Y:S01]  /*b8d0*/  PRMT R41, R34, 0x7772, RZ ;  /* 0x0000777222297816 */ /* 0x000fe200000000ff */
        /* <DEDUP_REMOVED lines=29> */
[-C--:B------:R-:W-:Y:S01]  /*bab0*/  LEA.HI.X.SX32 R33, R38, R0.reuse, 0x1, P1 ;  /* 0x0000000026217211 */ /* 0x080fe200008f0eff */
[C---:B-1----:R-:W-:Y:S01]  /*bac0*/  VIADD R36, R35.reuse, UR4 ;  /* 0x0000000423247c36 */ /* 0x042fe20008000000 */
[----:B------:R-:W-:Y:S01]  /*bad0*/  PRMT R41, R28, 0x7770, RZ ;  /* 0x000077701c297816 */ /* 0x000fe200000000ff */
[----:B------:R-:W-:Y:S01]  /*bae0*/  ULDC UR5, c[0x0][0x22c] ;  /* 0x00008b0000057ab9 */ /* 0x000fe20000000800 */
[----:B------:R-:W-:Y:S01]  /*baf0*/  IADD3 R34, P1, R35, R3, RZ ;  /* 0x0000000323227210 */ /* 0x000fe20007f3e0ff */
[----:B------:R-:W-:Y:S02]  /*bb00*/  VIADD R37, R36, UR4 ;  /* 0x0000000424257c36 */ /* 0x000fe40008000000 */
[----:B------:R1:W-:Y:S01]  /*bb10*/  @P2 STG.E.U8 desc[UR14][R32.64], R41 ;  /* 0x0000002920002986 */ /* 0x0003e2000c10110e */
[----:B------:R-:W-:Y:S01]  /*bb20*/  ISETP.LT.AND P2, PT, R21, UR5, !P0 ;  /* 0x0000000515007c0c */ /* 0x000fe2000c741270 */
[----:B------:R-:W-:Y:S01]  /*bb30*/  VIADD R21, R2, 0x16 ;  /* 0x0000001602157836 */ /* 0x000fe20000000000 */
[----:B------:R-:W-:Y:S01]  /*bb40*/  LEA.HI.X.SX32 R35, R35, R0, 0x1, P1 ;  /* 0x0000000023237211 */ /* 0x000fe200008f0eff */
[----:B------:R-:W-:Y:S01]  /*bb50*/  ULDC UR5, c[0x0][0x22c] ;  /* 0x00008b0000057ab9 */ /* 0x000fe20000000800 */
[----:B0-----:R-:W-:-:S02]  /*bb60*/  PRMT R39, R28, 0x7771, RZ ;  /* 0x000077711c277816 */ /* 0x001fc400000000ff */
        /* <DEDUP_REMOVED lines=60> */
[-C--:B------:R-:W-:Y:S01]  /*bf30*/  LEA.HI.X.SX32 R33, R37, R0.reuse, 0x1, P1 ;  /* 0x0000000025217211 */ /* 0x080fe200008f0eff */
[----:B------:R-:W-:Y:S01]  /*bf40*/  ULDC UR5, c[0x0][0x22c] ;  /* 0x00008b0000057ab9 */ /* 0x000fe20000000800 */
[----:B0-----:R-:W-:Y:S01]  /*bf50*/  PRMT R39, R28, 0x7773, RZ ;  /* 0x000077731c277816 */ /* 0x001fe200000000ff */
[C---:B------:R-:W-:Y:S01]  /*bf60*/  VIADD R28, R36.reuse, UR4 ;  /* 0x00000004241c7c36 */ /* 0x040fe20008000000 */
[-C--:B------:R-:W-:Y:S02]  /*bf70*/  IADD3 R34, P1, R36, R3.reuse, RZ ;  /* 0x0000000324227210 */ /* 0x080fe40007f3e0ff */
[----:B------:R-:W-:Y:S01]  /*bf80*/  PRMT R37, R29, 0x7772, RZ ;  /* 0x000077721d257816 */ /* 0x000fe200000000ff */
[----:B------:R0:W-:Y:S01]  /*bf90*/  @P3 STG.E.U8 desc[UR14][R32.64], R39 ;  /* 0x0000002720003986 */ /* 0x0001e2000c10110e */
[----:B------:R-:W-:Y:S01]  /*bfa0*/  ISETP.LT.AND P3, PT, R21, UR5, !P0 ;  /* 0x0000000515007c0c */ /* 0x000fe2000c761270 */
[----:B------:R-:W-:Y:S01]  /*bfb0*/  VIADD R21, R2, 0x1f ;  /* 0x0000001f02157836 */ /* 0x000fe20000000000 */
[----:B------:R-:W-:Y:S01]  /*bfc0*/  LEA.HI.X.SX32 R35, R36, R0, 0x1, P1 ;  /* 0x0000000024237211 */ /* 0x000fe200008f0eff */
[C---:B------:R-:W-:Y:S01]  /*bfd0*/  VIADD R36, R28.reuse, UR4 ;  /* 0x000000041c247c36 */ /* 0x040fe20008000000 */
[----:B-1----:R-:W-:Y:S01]  /*bfe0*/  IADD3 R22, P1, R28, R3, RZ ;  /* 0x000000031c167210 */ /* 0x002fe20007f3e0ff */
[----:B------:R-:W-:-:S02]  /*bff0*/  ULDC UR5, c[0x0][0x22c] ;  /* 0x00008b0000057ab9 */ /* 0x000fc40000000800 */
[----:B------:R1:W-:Y:S01]  /*c000*/  @P2 STG.E.U8 desc[UR14][R34.64], R37 ;  /* 0x0000002522002986 */ /* 0x0003e2000c10110e */
[----:B------:R-:W-:Y:S01]  /*c010*/  ISETP.LT.AND P2, PT, R21, UR5, !P0 ;  /* 0x0000000515007c0c */ /* 0x000fe2000c741270 */
[----:B------:R-:W-:Y:S01]  /*c020*/  VIADD R21, R2, 0x20 ;  /* 0x0000002002157836 */ /* 0x000fe20000000000 */
[----:B------:R-:W-:Y:S01]  /*c030*/  LEA.HI.X.SX32 R23, R28, R0, 0x1, P1 ;  /* 0x000000001c177211 */ /* 0x000fe200008f0eff */
[C---:B0-----:R-:W-:Y:S01]  /*c040*/  VIADD R33, R36.reuse, UR4 ;  /* 0x0000000424217c36 */ /* 0x041fe20008000000 */
[----:B------:R-:W-:Y:S01]  /*c050*/  PRMT R39, R29, 0x7773, RZ ;  /* 0x000077731d277816 */ /* 0x000fe200000000ff */
[----:B------:R-:W-:Y:S01]  /*c060*/  ULDC UR5, c[0x0][0x22c] ;  /* 0x00008b0000057ab9 */ /* 0x000fe20000000800 */
[----:B------:R-:W-:-:S03]  /*c070*/  IADD3 R28, P1, R36, R3, RZ ;  /* 0x00000003241c7210 */ /* 0x000fc60007f3e0ff */
[----:B------:R0:W-:Y:S01]  /*c080*/  @P4 STG.E.U8 desc[UR14][R22.64], R39 ;  /* 0x0000002716004986 */ /* 0x0001e2000c10110e */
[----:B------:R-:W-:Y:S01]  /*c090*/  ISETP.LT.AND P4, PT, R21, UR5, !P0 ;  /* 0x0000000515007c0c */ /* 0x000fe2000c781270 */
[----:B------:R-:W-:Y:S01]  /*c0a0*/  VIADD R21, R2, 0x21 ;  /* 0x0000002102157836 */ /* 0x000fe20000000000 */
[-C--:B------:R-:W-:Y:S01]  /*c0b0*/  LEA.HI.X.SX32 R29, R36, R0.reuse, 0x1, P1 ;  /* 0x00000000241d7211 */ /* 0x080fe200008f0eff */
[C---:B-1----:R-:W-:Y:S01]  /*c0c0*/  VIADD R34, R33.reuse, UR4 ;  /* 0x0000000421227c36 */ /* 0x042fe20008000000 */
[C---:B------:R-:W-:Y:S01]  /*c0d0*/  PRMT R37, R30.reuse, 0x7772, RZ ;  /* 0x000077721e257816 */ /* 0x040fe200000000ff */
[----:B------:R-:W-:Y:S01]  /*c0e0*/  ULDC UR5, c[0x0][0x22c] ;  /* 0x00008b0000057ab9 */ /* 0x000fe20000000800 */
[-C--:B------:R-:W-:Y:S02]  /*c0f0*/  IADD3 R32, P1, R33, R3.reuse, RZ ;  /* 0x0000000321207210 */ /* 0x080fe40007f3e0ff */
[----:B------:R-:W-:Y:S01]  /*c100*/  PRMT R35, R30, 0x7773, RZ ;  /* 0x000077731e237816 */ /* 0x000fe200000000ff */
[----:B------:R1:W-:Y:S01]  /*c110*/  @P6 STG.E.U8 desc[UR14][R28.64], R37 ;  /* 0x000000251c006986 */ /* 0x0003e2000c10110e */
[----:B------:R-:W-:Y:S01]  /*c120*/  ISETP.LT.AND P6, PT, R21, UR5, !P0 ;  /* 0x0000000515007c0c */ /* 0x000fe2000c7c1270 */
[----:B------:R-:W-:Y:S01]  /*c130*/  VIADD R21, R2, 0x22 ;  /* 0x0000002202157836 */ /* 0x000fe20000000000 */
[----:B------:R-:W-:Y:S01]  /*c140*/  LEA.HI.X.SX32 R33, R33, R0, 0x1, P1 ;  /* 0x0000000021217211 */ /* 0x000fe200008f0eff */
[C---:B------:R-:W-:Y:S01]  /*c150*/  VIADD R30, R34.reuse, UR4 ;  /* 0x00000004221e7c36 */ /* 0x040fe20008000000 */
[----:B0-----:R-:W-:Y:S01]  /*c160*/  IADD3 R22, P1, R34, R3, RZ ;  /* 0x0000000322167210 */ /* 0x001fe20007f3e0ff */
[----:B------:R-:W-:-:S02]  /*c170*/  ULDC UR5, c[0x0][0x22c] ;  /* 0x00008b0000057ab9 */ /* 0x000fc40000000800 */
        /* <DEDUP_REMOVED lines=12> */
[C---:B0-----:R-:W-:Y:S01]  /*c240*/  VIADD R32, R34.reuse, UR4 ;  /* 0x0000000422207c36 */ /* 0x041fe20008000000 */
        /* <DEDUP_REMOVED lines=9> */
[----:B-1----:R-:W-:-:S02]  /*c2e0*/  PRMT R37, R24, 0x7770, RZ ;  /* 0x0000777018257816 */ /* 0x002fc400000000ff */
        /* <DEDUP_REMOVED lines=109> */
[C---:B------:R-:W-:Y:S01]  /*c9c0*/  VIADD R30, R26.reuse, UR4 ;  /* 0x000000041a1e7c36 */ /* 0x040fe20008000000 */
[C---:B-1----:R-:W-:Y:S01]  /*c9d0*/  PRMT R33, R27.reuse, 0x7772, RZ ;  /* 0x000077721b217816 */ /* 0x042fe200000000ff */
        /* <DEDUP_REMOVED lines=78> */
[----:B------:R-:W-:Y:S01]  /*cec0*/  ULDC UR5, c[0x0][0x22c] ;  /* 0x00008b0000057ab9 */ /* 0x000fe20000000800 */
[----:B-1----:R-:W-:Y:S02]  /*ced0*/  PRMT R33, R12, 0x7772, RZ ;  /* 0x000077720c217816 */ /* 0x002fe400000000ff */
[----:B------:R-:W-:-:S03]  /*cee0*/  IADD3 R22, P1, R29, R3, RZ ;  /* 0x000000031d167210 */ /* 0x000fc60007f3e0ff */
[----:B------:R1:W-:Y:S01]  /*cef0*/  @P2 STG.E.U8 desc[UR14][R24.64], R33 ;  /* 0x0000002118002986 */ /* 0x0003e2000c10110e */
[----:B------:R-:W-:Y:S01]  /*cf00*/  ISETP.LT.AND P2, PT, R21, UR5, !P0 ;  /* 0x0000000515007c0c */ /* 0x000fe2000c741270 */
[C---:B------:R-:W-:Y:S01]  /*cf10*/  VIADD R21, R29.reuse, UR4 ;  /* 0x000000041d157c36 */ /* 0x040fe20008000000 */
[-C--:B------:R-:W-:Y:S01]  /*cf20*/  LEA.HI.X.SX32 R23, R29, R0.reuse, 0x1, P1 ;  /* 0x000000001d177211 */ /* 0x080fe200008f0eff */
[----:B------:R-:W-:Y:S01]  /*cf30*/  ULDC UR5, c[0x0][0x22c] ;  /* 0x00008b0000057ab9 */ /* 0x000fe20000000800 */
[----:B0-----:R-:W-:Y:S01]  /*cf40*/  PRMT R31, R12, 0x7773, RZ ;  /* 0x000077730c1f7816 */ /* 0x001fe200000000ff */
[----:B------:R-:W-:Y:S01]  /*cf50*/  VIADD R12, R2, 0x3e ;  /* 0x0000003e020c7836 */ /* 0x000fe20000000000 */
[CC--:B------:R-:W-:Y:S01]  /*cf60*/  IADD3 R26, P1, R21.reuse, R3.reuse, RZ ;  /* 0x00000003151a7210 */ /* 0x0c0fe20007f3e0ff */
[----:B------:R-:W-:Y:S01]  /*cf70*/  VIADD R28, R21, UR4 ;  /* 0x00000004151c7c36 */ /* 0x000fe20008000000 */
[----:B------:R-:W-:Y:S01]  /*cf80*/  PRMT R29, R13, 0x7772, RZ ;  /* 0x000077720d1d7816 */ /* 0x000fe200000000ff */
[----:B------:R0:W-:Y:S01]  /*cf90*/  @P4 STG.E.U8 desc[UR14][R22.64], R31 ;  /* 0x0000001f16004986 */ /* 0x0001e2000c10110e */
[-C--:B------:R-:W-:Y:S01]  /*cfa0*/  LEA.HI.X.SX32 R27, R21, R0.reuse, 0x1, P1 ;  /* 0x00000000151b7211 */ /* 0x080fe200008f0eff */
[----:B------:R-:W-:Y:S01]  /*cfb0*/  VIADD R21, R28, UR4 ;  /* 0x000000041c157c36 */ /* 0x000fe20008000000 */
[----:B------:R-:W-:Y:S01]  /*cfc0*/  ISETP.LT.AND P4, PT, R12, UR5, !P0 ;  /* 0x000000050c007c0c */ /* 0x000fe2000c781270 */
[----:B------:R-:W-:Y:S01]  /*cfd0*/  VIADD R12, R2, 0x3f ;  /* 0x0000003f020c7836 */ /* 0x000fe20000000000 */
[C---:B-1----:R-:W-:Y:S01]  /*cfe0*/  IADD3 R24, P1, R28.reuse, R3, RZ ;  /* 0x000000031c187210 */ /* 0x042fe20007f3e0ff */
[----:B------:R-:W-:Y:S01]  /*cff0*/  ULDC UR5, c[0x0][0x22c] ;  /* 0x00008b0000057ab9 */ /* 0x000fe20000000800 */
[----:B------:R1:W-:Y:S02]  /*d000*/  @P6 STG.E.U8 desc[UR14][R26.64], R29 ;  /* 0x0000001d1a006986 */ /* 0x0003e4000c10110e */
[----:B------:R-:W-:-:S02]  /*d010*/  LEA.HI.X.SX32 R25, R28, R0, 0x1, P1 ;  /* 0x000000001c197211 */ /* 0x000fc400008f0eff */
[----:B------:R-:W-:Y:S01]  /*d020*/  ISETP.LT.AND P6, PT, R12, UR5, !P0 ;  /* 0x000000050c007c0c */ /* 0x000fe2000c7c1270 */
[----:B------:R-:W-:Y:S01]  /*d030*/  ULDC UR5, c[0x0][0x22c] ;  /* 0x00008b0000057ab9 */ /* 0x000fe20000000800 */
[----:B0-----:R-:W-:Y:S01]  /*d040*/  PRMT R31, R13, 0x7773, RZ ;  /* 0x000077730d1f7816 */ /* 0x001fe200000000ff */
[C---:B------:R-:W-:Y:S01]  /*d050*/  VIADD R13, R2.reuse, 0x40 ;  /* 0x00000040020d7836 */ /* 0x040fe20000000000 */
[C---:B------:R-:W-:Y:S01]  /*d060*/  IADD3 R12, P1, R21.reuse, R3, RZ ;  /* 0x00000003150c7210 */ /* 0x040fe20007f3e0ff */
[----:B------:R-:W-:Y:S02]  /*d070*/  VIADD R23, R21, UR4 ;  /* 0x0000000415177c36 */ /* 0x000fe40008000000 */
[----:B------:R0:W-:Y:S01]  /*d080*/  @P5 STG.E.U8 desc[UR14][R24.64], R31 ;  /* 0x0000001f18005986 */ /* 0x0001e2000c10110e */
[----:B------:R-:W-:Y:S01]  /*d090*/  ISETP.LT.AND P5, PT, R13, UR5, !P0 ;  /* 0x000000050d007c0c */ /* 0x000fe2000c7a1270 */
[----:B------:R-:W-:Y:S01]  /*d0a0*/  ULDC UR5, c[0x0][0x22c] ;  /* 0x00008b0000057ab9 */ /* 0x000fe20000000800 */
[----:B------:R-:W-:Y:S01]  /*d0b0*/  LEA.HI.X.SX32 R13, R21, R0, 0x1, P1 ;  /* 0x00000000150d7211 */ /* 0x000fe200008f0eff */
[----:B------:R-:W-:Y:S01]  /*d0c0*/  VIADD R21, R2, 0x41 ;  /* 0x0000004102157836 */ /* 0x000fe20000000000 */
[----:B-1----:R-:W-:-:S02]  /*d0d0*/  PRMT R29, R14, 0x7772, RZ ;  /* 0x000077720e1d7816 */ /* 0x002fc400000000ff */
[-C--:B------:R-:W-:Y:S02]  /*d0e0*/  IADD3 R22, P1, R23, R3.reuse, RZ ;  /* 0x0000000317167210 */ /* 0x080fe40007f3e0ff */
[----:B------:R-:W-:Y:S01]  /*d0f0*/  PRMT R27, R14, 0x7773, RZ ;  /* 0x000077730e1b7816 */ /* 0x000fe200000000ff */
[----:B------:R1:W-:Y:S01]  /*d100*/  @P3 STG.E.U8 desc[UR14][R12.64], R29 ;  /* 0x0000001d0c003986 */ /* 0x0003e2000c10110e */
[----:B------:R-:W-:Y:S01]  /*d110*/  ISETP.LT.AND P3, PT, R21, UR5, !P0 ;  /* 0x0000000515007c0c */ /* 0x000fe2000c761270 */
[C---:B------:R-:W-:Y:S01]  /*d120*/  VIADD R21, R23.reuse, UR4 ;  /* 0x0000000417157c36 */ /* 0x040fe20008000000 */
[-C--:B------:R-:W-:Y:S01]  /*d130*/  LEA.HI.X.SX32 R23, R23, R0.reuse, 0x1, P1 ;  /* 0x0000000017177211 */ /* 0x080fe200008f0eff */
[----:B------:R-:W-:Y:S01]  /*d140*/  VIADD R14, R2, 0x42 ;  /* 0x00000042020e7836 */ /* 0x000fe20000000000 */
[----:B------:R-:W-:Y:S02]  /*d150*/  ULDC UR5, c[0x0][0x22c] ;  /* 0x00008b0000057ab9 */ /* 0x000fe40000000800 */
[CC--:B0-----:R-:W-:Y:S01]  /*d160*/  IADD3 R24, P1, R21.reuse, R3.reuse, RZ ;  /* 0x0000000315187210 */ /* 0x0c1fe20007f3e0ff */
[----:B------:R0:W-:Y:S01]  /*d170*/  @P2 STG.E.U8 desc[UR14][R22.64], R27 ;  /* 0x0000001b16002986 */ /* 0x0001e2000c10110e */
[----:B------:R-:W-:Y:S01]  /*d180*/  ISETP.LT.AND P2, PT, R14, UR5, !P0 ;  /* 0x000000050e007c0c */ /* 0x000fe2000c741270 */
[C---:B------:R-:W-:Y:S01]  /*d190*/  VIADD R14, R21.reuse, UR4 ;  /* 0x00000004150e7c36 */ /* 0x040fe20008000000 */
[----:B------:R-:W-:Y:S01]  /*d1a0*/  LEA.HI.X.SX32 R25, R21, R0, 0x1, P1 ;  /* 0x0000000015197211 */ /* 0x000fe200008f0eff */
[----:B-1----:R-:W-:Y:S01]  /*d1b0*/  VIADD R13, R2, 0x43 ;  /* 0x00000043020d7836 */ /* 0x002fe20000000000 */
[----:B------:R-:W-:Y:S01]  /*d1c0*/  PRMT R29, R15, 0x7772, RZ ;  /* 0x000077720f1d7816 */ /* 0x000fe200000000ff */
[----:B------:R-:W-:Y:S01]  /*d1d0*/  ULDC UR5, c[0x0][0x22c] ;  /* 0x00008b0000057ab9 */ /* 0x000fe20000000800 */
[C---:B------:R-:W-:Y:S01]  /*d1e0*/  IADD3 R12, P1, R14.reuse, R3, RZ ;  /* 0x000000030e0c7210 */ /* 0x040fe20007f3e0ff */
[----:B------:R-:W-:-:S02]  /*d1f0*/  VIADD R21, R14, UR4 ;  /* 0x000000040e157c36 */ /* 0x000fc40008000000 */
[----:B------:R3:W-:Y:S01]  /*d200*/  @P4 STG.E.U8 desc[UR14][R24.64], R29 ;  /* 0x0000001d18004986 */ /* 0x0007e2000c10110e */
[----:B------:R-:W-:Y:S01]  /*d210*/  ISETP.LT.AND P4, PT, R13, UR5, !P0 ;  /* 0x000000050d007c0c */ /* 0x000fe2000c781270 */
[----:B------:R-:W-:Y:S01]  /*d220*/  ULDC UR5, c[0x0][0x22c] ;  /* 0x00008b0000057ab9 */ /* 0x000fe20000000800 */
[----:B------:R-:W-:Y:S01]  /*d230*/  LEA.HI.X.SX32 R13, R14, R0, 0x1, P1 ;  /* 0x000000000e0d7211 */ /* 0x000fe200008f0eff */
[----:B0-----:R-:W-:Y:S01]  /*d240*/  VIADD R23, R21, UR4 ;  /* 0x0000000415177c36 */ /* 0x001fe20008000000 */
[----:B------:R-:W-:Y:S01]  /*d250*/  PRMT R27, R15, 0x7773, RZ ;  /* 0x000077730f1b7816 */ /* 0x000fe200000000ff */
[----:B------:R-:W-:Y:S01]  /*d260*/  VIADD R15, R2, 0x44 ;  /* 0x00000044020f7836 */ /* 0x000fe20000000000 */
[----:B------:R-:W-:-:S03]  /*d270*/  IADD3 R14, P1, R21, R3, RZ ;  /* 0x00000003150e7210 */ /* 0x000fc60007f3e0ff */
[----:B------:R0:W-:Y:S01]  /*d280*/  @P6 STG.E.U8 desc[UR14][R12.64], R27 ;  /* 0x0000001b0c006986 */ /* 0x0001e2000c10110e */
[----:B------:R-:W-:Y:S01]  /*d290*/  ISETP.LT.AND P6, PT, R15, UR5, !P0 ;  /* 0x000000050f007c0c */ /* 0x000fe2000c7c1270 */
[----:B------:R-:W-:Y:S01]  /*d2a0*/  ULDC UR5, c[0x0][0x22c] ;  /* 0x00008b0000057ab9 */ /* 0x000fe20000000800 */
[-C--:B------:R-:W-:Y:S01]  /*d2b0*/  LEA.HI.X.SX32 R15, R21, R0.reuse, 0x1, P1 ;  /* 0x00000000150f7211 */ /* 0x080fe200008f0eff */
[----:B------:R-:W-:Y:S01]  /*d2c0*/  VIADD R21, R2, 0x45 ;  /* 0x0000004502157836 */ /* 0x000fe20000000000 */
[C---:B---3--:R-:W-:Y:S02]  /*d2d0*/  PRMT R25, R8.reuse, 0x7770, RZ ;  /* 0x0000777008197816 */ /* 0x048fe400000000ff */
[-C--:B------:R-:W-:Y:S02]  /*d2e0*/  IADD3 R22, P1, R23, R3.reuse, RZ ;  /* 0x0000000317167210 */ /* 0x080fe40007f3e0ff */
[----:B------:R-:W-:Y:S01]  /*d2f0*/  PRMT R29, R8, 0x7771, RZ ;  /* 0x00007771081d7816 */ /* 0x000fe200000000ff */
[----:B------:R1:W-:Y:S01]  /*d300*/  @P5 STG.E.U8 desc[UR14][R14.64], R25 ;  /* 0x000000190e005986 */ /* 0x0003e2000c10110e */
[----:B------:R-:W-:Y:S01]  /*d310*/  ISETP.LT.AND P5, PT, R21, UR5, !P0 ;  /* 0x0000000515007c0c */ /* 0x000fe2000c7a1270 */
[C---:B------:R-:W-:Y:S01]  /*d320*/  VIADD R21, R23.reuse, UR4 ;  /* 0x0000000417157c36 */ /* 0x040fe20008000000 */
[-C--:B------:R-:W-:Y:S01]  /*d330*/  LEA.HI.X.SX32 R23, R23, R0.reuse, 0x1, P1 ;  /* 0x0000000017177211 */ /* 0x080fe200008f0eff */
[C---:B0-----:R-:W-:Y:S01]  /*d340*/  VIADD R13, R2.reuse, 0x46 ;  /* 0x00000046020d7836 */ /* 0x041fe20000000000 */
[----:B------:R-:W-:Y:S01]  /*d350*/  ULDC UR5, c[0x0][0x22c] ;  /* 0x00008b0000057ab9 */ /* 0x000fe20000000800 */
[C---:B------:R-:W-:Y:S01]  /*d360*/  VIADD R24, R21.reuse, UR4 ;  /* 0x0000000415187c36 */ /* 0x040fe20008000000 */
[-C--:B------:R-:W-:Y:S01]  /*d370*/  IADD3 R12, P1, R21, R3.reuse, RZ ;  /* 0x00000003150c7210 */ /* 0x080fe20007f3e0ff */
[----:B------:R0:W-:Y:S01]  /*d380*/  @P3 STG.E.U8 desc[UR14][R22.64], R29 ;  /* 0x0000001d16003986 */ /* 0x0001e2000c10110e */
[----:B------:R-:W-:Y:S01]  /*d390*/  ISETP.LT.AND P3, PT, R13, UR5, !P0 ;  /* 0x000000050d007c0c */ /* 0x000fe2000c761270 */
[----:B------:R-:W-:Y:S01]  /*d3a0*/  ULDC UR5, c[0x0][0x22c] ;  /* 0x00008b0000057ab9 */ /* 0x000fe20000000800 */
[----:B------:R-:W-:Y:S01]  /*d3b0*/  LEA.HI.X.SX32 R13, R21, R0, 0x1, P1 ;  /* 0x00000000150d7211 */ /* 0x000fe200008f0eff */
[----:B-1----:R-:W-:Y:S01]  /*d3c0*/  VIADD R15, R2, 0x47 ;  /* 0x00000047020f7836 */ /* 0x002fe20000000000 */
[----:B------:R-:W-:Y:S01]  /*d3d0*/  PRMT R27, R9, 0x7770, RZ ;  /* 0x00007770091b7816 */ /* 0x000fe200000000ff */
[C---:B------:R-:W-:Y:S01]  /*d3e0*/  VIADD R25, R24.reuse, UR4 ;  /* 0x0000000418197c36 */ /* 0x040fe20008000000 */
[----:B------:R-:W-:Y:S01]  /*d3f0*/  IADD3 R14, P1, R24, R3, RZ ;  /* 0x00000003180e7210 */ /* 0x000fe20007f3e0ff */
[----:B------:R-:W-:-:S02]  /*d400*/  VIADD R21, R2, 0x48 ;  /* 0x0000004802157836 */ /* 0x000fc40000000000 */
[----:B------:R1:W-:Y:S01]  /*d410*/  @P2 STG.E.U8 desc[UR14][R12.64], R27 ;  /* 0x0000001b0c002986 */ /* 0x0003e2000c10110e */
[----:B------:R-:W-:Y:S01]  /*d420*/  ISETP.LT.AND P2, PT, R15, UR5, !P0 ;  /* 0x000000050f007c0c */ /* 0x000fe2000c741270 */
[----:B------:R-:W-:Y:S01]  /*d430*/  ULDC UR5, c[0x0][0x22c] ;  /* 0x00008b0000057ab9 */ /* 0x000fe20000000800 */
[----:B------:R-:W-:Y:S02]  /*d440*/  LEA.HI.X.SX32 R15, R24, R0, 0x1, P1 ;  /* 0x00000000180f7211 */ /* 0x000fe400008f0eff */
[----:B0-----:R-:W-:Y:S02]  /*d450*/  PRMT R29, R9, 0x7771, RZ ;  /* 0x00007771091d7816 */ /* 0x001fe400000000ff */
[----:B------:R-:W-:-:S03]  /*d460*/  IADD3 R22, P1, R25, R3, RZ ;  /* 0x0000000319167210 */ /* 0x000fc60007f3e0ff */
[----:B------:R0:W-:Y:S01]  /*d470*/  @P4 STG.E.U8 desc[UR14][R14.64], R29 ;  /* 0x0000001d0e004986 */ /* 0x0001e2000c10110e */
[----:B------:R-:W-:Y:S01]  /*d480*/  ISETP.LT.AND P4, PT, R21, UR5, !P0 ;  /* 0x0000000515007c0c */ /* 0x000fe2000c781270 */
[C---:B------:R-:W-:Y:S01]  /*d490*/  VIADD R21, R25.reuse, UR4 ;  /* 0x0000000419157c36 */ /* 0x040fe20008000000 */
[-C--:B------:R-:W-:Y:S01]  /*d4a0*/  LEA.HI.X.SX32 R23, R25, R0.reuse, 0x1, P1 ;  /* 0x0000000019177211 */ /* 0x080fe200008f0eff */
[----:B-1----:R-:W-:Y:S01]  /*d4b0*/  VIADD R13, R2, 0x49 ;  /* 0x00000049020d7836 */ /* 0x002fe20000000000 */
[----:B------:R-:W-:Y:S01]  /*d4c0*/  PRMT R27, R10, 0x7770, RZ ;  /* 0x000077700a1b7816 */ /* 0x000fe200000000ff */
[----:B------:R-:W-:Y:S01]  /*d4d0*/  ULDC UR5, c[0x0][0x22c] ;  /* 0x00008b0000057ab9 */ /* 0x000fe20000000800 */
[CC--:B------:R-:W-:Y:S01]  /*d4e0*/  IADD3 R12, P1, R21.reuse, R3.reuse, RZ ;  /* 0x00000003150c7210 */ /* 0x0c0fe20007f3e0ff */
[----:B------:R-:W-:Y:S02]  /*d4f0*/  VIADD R24, R21, UR4 ;  /* 0x0000000415187c36 */ /* 0x000fe40008000000 */
[----:B------:R1:W-:Y:S01]  /*d500*/  @P6 STG.E.U8 desc[UR14][R22.64], R27 ;  /* 0x0000001b16006986 */ /* 0x0003e2000c10110e */
[----:B------:R-:W-:Y:S01]  /*d510*/  ISETP.LT.AND P6, PT, R13, UR5, !P0 ;  /* 0x000000050d007c0c */ /* 0x000fe2000c7c1270 */
[----:B0-----:R-:W-:Y:S01]  /*d520*/  VIADD R15, R2, 0x4a ;  /* 0x0000004a020f7836 */ /* 0x001fe20000000000 */
[----:B------:R-:W-:Y:S01]  /*d530*/  LEA.HI.X.SX32 R13, R21, R0, 0x1, P1 ;  /* 0x00000000150d7211 */ /* 0x000fe200008f0eff */
[----:B------:R-:W-:Y:S01]  /*d540*/  ULDC UR5, c[0x0][0x22c] ;  /* 0x00008b0000057ab9 */ /* 0x000fe20000000800 */
        /* <DEDUP_REMOVED lines=8> */
[----:B-1----:R-:W-:Y:S02]  /*d5d0*/  PRMT R27, R11, 0x7770, RZ ;  /* 0x000077700b1b7816 */ /* 0x002fe400000000ff */
[----:B------:R-:W-:-:S03]  /*d5e0*/  IADD3 R22, P1, R25, R3, RZ ;  /* 0x0000000319167210 */ /* 0x000fc60007f3e0ff */
[----:B------:R1:W-:Y:S01]  /*d5f0*/  @P3 STG.E.U8 desc[UR14][R14.64], R27 ;  /* 0x0000001b0e003986 */ /* 0x0003e2000c10110e */
[----:B------:R-:W-:Y:S01]  /*d600*/  ISETP.LT.AND P3, PT, R21, UR5, !P0 ;  /* 0x0000000515007c0c */ /* 0x000fe2000c761270 */
[C---:B------:R-:W-:Y:S01]  /*d610*/  VIADD R21, R25.reuse, UR4 ;  /* 0x0000000419157c36 */ /* 0x040fe20008000000 */
[-C--:B------:R-:W-:Y:S01]  /*d620*/  LEA.HI.X.SX32 R23, R25, R0.reuse, 0x1, P1 ;  /* 0x0000000019177211 */ /* 0x080fe200008f0eff */
[C---:B0-----:R-:W-:Y:S01]  /*d630*/  VIADD R13, R2.reuse, 0x4c ;  /* 0x0000004c020d7836 */ /* 0x041fe20000000000 */
[----:B------:R-:W-:Y:S01]  /*d640*/  PRMT R25, R11, 0x7771, RZ ;  /* 0x000077710b197816 */ /* 0x000fe200000000ff */
[----:B------:R-:W-:Y:S01]  /*d650*/  ULDC UR5, c[0x0][0x22c] ;  /* 0x00008b0000057ab9 */ /* 0x000fe20000000800 */
[CC--:B------:R-:W-:Y:S01]  /*d660*/  IADD3 R12, P1, R21.reuse, R3.reuse, RZ ;  /* 0x00000003150c7210 */ /* 0x0c0fe20007f3e0ff */
[----:B------:R-:W-:Y:S02]  /*d670*/  VIADD R24, R21, UR4 ;  /* 0x0000000415187c36 */ /* 0x000fe40008000000 */
[----:B------:R0:W-:Y:S01]  /*d680*/  @P2 STG.E.U8 desc[UR14][R22.64], R25 ;  /* 0x0000001916002986 */ /* 0x0001e2000c10110e */
[----:B------:R-:W-:Y:S01]  /*d690*/  ISETP.LT.AND P2, PT, R13, UR5, !P0 ;  /* 0x000000050d007c0c */ /* 0x000fe2000c741270 */
[----:B-1----:R-:W-:Y:S01]  /*d6a0*/  VIADD R15, R2, 0x4d ;  /* 0x0000004d020f7836 */ /* 0x002fe20000000000 */
[----:B------:R-:W-:Y:S01]  /*d6b0*/  LEA.HI.X.SX32 R13, R21, R0, 0x1, P1 ;  /* 0x00000000150d7211 */ /* 0x000fe200008f0eff */
[----:B------:R-:W-:Y:S01]  /*d6c0*/  VIADD R21, R24, UR4 ;  /* 0x0000000418157c36 */ /* 0x000fe20008000000 */
[----:B------:R-:W-:Y:S01]  /*d6d0*/  PRMT R27, R8, 0x7772, RZ ;  /* 0x00007772081b7816 */ /* 0x000fe200000000ff */
[----:B------:R-:W-:Y:S01]  /*d6e0*/  ULDC UR5, c[0x0][0x22c] ;  /* 0x00008b0000057ab9 */ /* 0x000fe20000000800 */
[----:B------:R-:W-:-:S03]  /*d6f0*/  IADD3 R14, P1, R24, R3, RZ ;  /* 0x00000003180e7210 */ /* 0x000fc60007f3e0ff */
[----:B------:R1:W-:Y:S01]  /*d700*/  @P4 STG.E.U8 desc[UR14][R12.64], R27 ;  /* 0x0000001b0c004986 */ /* 0x0003e2000c10110e */
[----:B------:R-:W-:Y:S01]  /*d710*/  ISETP.LT.AND P4, PT, R15, UR5, !P0 ;  /* 0x000000050f007c0c */ /* 0x000fe2000c781270 */
[----:B------:R-:W-:Y:S01]  /*d720*/  ULDC UR5, c[0x0][0x22c] ;  /* 0x00008b0000057ab9 */ /* 0x000fe20000000800 */
[----:B------:R-:W-:Y:S01]  /*d730*/  LEA.HI.X.SX32 R15, R24, R0, 0x1, P1 ;  /* 0x00000000180f7211 */ /* 0x000fe200008f0eff */
[C---:B------:R-:W-:Y:S01]  /*d740*/  VIADD R24, R21.reuse, UR4 ;  /* 0x0000000415187c36 */ /* 0x040fe20008000000 */
[----:B0-----:R-:W-:Y:S01]  /*d750*/  PRMT R25, R8, 0x7773, RZ ;  /* 0x0000777308197816 */ /* 0x001fe200000000ff */
[----:B------:R-:W-:Y:S01]  /*d760*/  VIADD R8, R2, 0x4e ;  /* 0x0000004e02087836 */ /* 0x000fe20000000000 */
[----:B------:R-:W-:-:S03]  /*d770*/  IADD3 R22, P1, R21, R3, RZ ;  /* 0x0000000315167210 */ /* 0x000fc60007f3e0ff */
[----:B------:R0:W-:Y:S01]  /*d780*/  @P6 STG.E.U8 desc[UR14][R14.64], R25 ;  /* 0x000000190e006986 */ /* 0x0001e2000c10110e */
[----:B------:R-:W-:Y:S01]  /*d790*/  LEA.HI.X.SX32 R23, R21, R0, 0x1, P1 ;  /* 0x0000000015177211 */ /* 0x000fe200008f0eff */
[----:B------:R-:W-:Y:S01]  /*d7a0*/  VIADD R21, R24, UR4 ;  /* 0x0000000418157c36 */ /* 0x000fe20008000000 */
[----:B------:R-:W-:Y:S01]  /*d7b0*/  ISETP.LT.AND P6, PT, R8, UR5, !P0 ;  /* 0x0000000508007c0c */ /* 0x000fe2000c7c1270 */
[----:B------:R-:W-:Y:S01]  /*d7c0*/  VIADD R8, R2, 0x4f ;  /* 0x0000004f02087836 */ /* 0x000fe20000000000 */
[----:B-1----:R-:W-:Y:S01]  /*d7d0*/  PRMT R27, R9, 0x7772, RZ ;  /* 0x00007772091b7816 */ /* 0x002fe200000000ff */
[----:B------:R-:W-:Y:S01]  /*d7e0*/  ULDC UR5, c[0x0][0x22c] ;  /* 0x00008b0000057ab9 */ /* 0x000fe20000000800 */
[----:B------:R-:W-:-:S03]  /*d7f0*/  IADD3 R12, P1, R24, R3, RZ ;  /* 0x00000003180c7210 */ /* 0x000fc60007f3e0ff */
[----:B------:R1:W-:Y:S01]  /*d800*/  @P5 STG.E.U8 desc[UR14][R22.64], R27 ;  /* 0x0000001b16005986 */ /* 0x0003e2000c10110e */
[-C--:B------:R-:W-:Y:S01]  /*d810*/  LEA.HI.X.SX32 R13, R24, R0.reuse, 0x1, P1 ;  /* 0x00000000180d7211 */ /* 0x080fe200008f0eff */
[----:B------:R-:W-:Y:S01]  /*d820*/  VIADD R24, R21, UR4 ;  /* 0x0000000415187c36 */ /* 0x000fe20008000000 */
[----:B0-----:R-:W-:Y:S01]  /*d830*/  PRMT R25, R9, 0x7773, RZ ;  /* 0x0000777309197816 */ /* 0x001fe200000000ff */
[----:B------:R-:W-:Y:S01]  /*d840*/  VIADD R9, R2, 0x50 ;  /* 0x0000005002097836 */ /* 0x000fe20000000000 */
[----:B------:R-:W-:Y:S01]  /*d850*/  ISETP.LT.AND P5, PT, R8, UR5, !P0 ;  /* 0x0000000508007c0c */ /* 0x000fe2000c7a1270 */
[----:B------:R-:W-:Y:S01]  /*d860*/  ULDC UR5, c[0x0][0x22c] ;  /* 0x00008b0000057ab9 */ /* 0x000fe20000000800 */
[-C--:B------:R-:W-:Y:S01]  /*d870*/  IADD3 R8, P1, R21, R3.reuse, RZ ;  /* 0x0000000315087210 */ /* 0x080fe20007f3e0ff */
[----:B------:R0:W-:Y:S01]  /*d880*/  @P3 STG.E.U8 desc[UR14][R12.64], R25 ;  /* 0x000000190c003986 */ /* 0x0001e2000c10110e */
[----:B------:R-:W-:Y:S01]  /*d890*/  ISETP.LT.AND P3, PT, R9, UR5, !P0 ;  /* 0x0000000509007c0c */ /* 0x000fe2000c761270 */
[----:B------:R-:W-:Y:S01]  /*d8a0*/  VIADD R15, R2, 0x51 ;  /* 0x00000051020f7836 */ /* 0x000fe20000000000 */
[----:B------:R-:W-:Y:S01]  /*d8b0*/  LEA.HI.X.SX32 R9, R21, R0, 0x1, P1 ;  /* 0x0000000015097211 */ /* 0x000fe200008f0eff */
[----:B------:R-:W-:Y:S01]  /*d8c0*/  ULDC UR5, c[0x0][0x22c] ;  /* 0x00008b0000057ab9 */ /* 0x000fe20000000800 */
[----:B-1----:R-:W-:Y:S01]  /*d8d0*/  PRMT R23, R10, 0x7772, RZ ;  /* 0x000077720a177816 */ /* 0x002fe200000000ff */
[----:B------:R-:W-:Y:S01]  /*d8e0*/  VIADD R21, R2, 0x52 ;  /* 0x0000005202157836 */ /* 0x000fe20000000000 */
[----:B------:R-:W-:-:S02]  /*d8f0*/  IADD3 R14, P1, R24, R3, RZ ;  /* 0x00000003180e7210 */ /* 0x000fc40007f3e0ff */
[----:B------:R-:W-:Y:S01]  /*d900*/  PRMT R27, R10, 0x7773, RZ ;  /* 0x000077730a1b7816 */ /* 0x000fe200000000ff */
[----:B------:R1:W-:Y:S01]  /*d910*/  @P2 STG.E.U8 desc[UR14][R8.64], R23 ;  /* 0x0000001708002986 */ /* 0x0003e2000c10110e */
[----:B------:R-:W-:Y:S01]  /*d920*/  ISETP.LT.AND P2, PT, R15, UR5, !P0 ;  /* 0x000000050f007c0c */ /* 0x000fe2000c741270 */
[----:B------:R-:W-:Y:S01]  /*d930*/  ULDC UR5, c[0x0][0x22c] ;  /* 0x00008b0000057ab9 */ /* 0x000fe20000000800 */
[C---:B------:R-:W-:Y:S01]  /*d940*/  LEA.HI.X.SX32 R15, R24.reuse, R0, 0x1, P1 ;  /* 0x00000000180f7211 */ /* 0x040fe200008f0eff */
[----:B------:R-:W-:Y:S01]  /*d950*/  VIADD R24, R24, UR4 ;  /* 0x0000000418187c36 */ /* 0x000fe20008000000 */
[----:B0-----:R-:W-:Y:S01]  /*d960*/  PRMT R25, R11, 0x7772, RZ ;  /* 0x000077720b197816 */ /* 0x001fe200000000ff */
[----:B------:R-:W-:Y:S01]  /*d970*/  VIADD R12, R2, 0x53 ;  /* 0x00000053020c7836 */ /* 0x000fe20000000000 */
[----:B------:R-:W-:Y:S01]  /*d980*/  ISETP.LT.AND P1, PT, R21, UR5, !P0 ;  /* 0x0000000515007c0c */ /* 0x000fe2000c721270 */
[----:B------:R0:W-:Y:S01]  /*d990*/  @P4 STG.E.U8 desc[UR14][R14.64], R27 ;  /* 0x0000001b0e004986 */ /* 0x0001e2000c10110e */
[C---:B------:R-:W-:Y:S01]  /*d9a0*/  IADD3 R10, P4, R24.reuse, R3, RZ ;  /* 0x00000003180a7210 */ /* 0x040fe20007f9e0ff */
[----:B------:R-:W-:Y:S01]  /*d9b0*/  VIADD R13, R24, UR4 ;  /* 0x00000004180d7c36 */ /* 0x000fe20008000000 */
[----:B------:R-:W-:Y:S01]  /*d9c0*/  ULDC UR5, c[0x0][0x22c] ;  /* 0x00008b0000057ab9 */ /* 0x000fe20000000800 */
[----:B-1----:R-:W-:-:S02]  /*d9d0*/  PRMT R23, R11, 0x7773, RZ ;  /* 0x000077730b177816 */ /* 0x002fc400000000ff */
[-C--:B------:R-:W-:Y:S01]  /*d9e0*/  LEA.HI.X.SX32 R11, R24, R0.reuse, 0x1, P4 ;  /* 0x00000000180b7211 */ /* 0x080fe200020f0eff */
[C---:B------:R-:W-:Y:S01]  /*d9f0*/  VIADD R21, R13.reuse, UR4 ;  /* 0x000000040d157c36 */ /* 0x040fe20008000000 */
[CC--:B------:R-:W-:Y:S01]  /*da00*/  IADD3 R8, P4, R13.reuse, R3.reuse, RZ ;  /* 0x000000030d087210 */ /* 0x0c0fe20007f9e0ff */
[----:B------:R-:W-:Y:S02]  /*da10*/  ULDC UR4, c[0x0][0x248] ;  /* 0x0000920000047ab9 */ /* 0x000fe40000000800 */
[----:B------:R1:W-:Y:S01]  /*da20*/  @P6 STG.E.U8 desc[UR14][R10.64], R25 ;  /* 0x000000190a006986 */ /* 0x0003e2000c10110e */
[----:B------:R-:W-:Y:S01]  /*da30*/  LEA.HI.X.SX32 R9, R13, R0, 0x1, P4 ;  /* 0x000000000d097211 */ /* 0x000fe200020f0eff */
[----:B0-----:R-:W-:Y:S01]  /*da40*/  VIADD R14, R2, 0x54 ;  /* 0x00000054020e7836 */ /* 0x001fe20000000000 */
[----:B------:R-:W-:Y:S01]  /*da50*/  ISETP.LT.AND P4, PT, R12, UR5, !P0 ;  /* 0x000000050c007c0c */ /* 0x000fe2000c781270 */
[----:B------:R-:W-:Y:S01]  /*da60*/  ULDC UR5, c[0x0][0x22c] ;  /* 0x00008b0000057ab9 */ /* 0x000fe20000000800 */
[----:B------:R-:W-:Y:S01]  /*da70*/  IADD3 R12, P6, R21, R3, RZ ;  /* 0x00000003150c7210 */ /* 0x000fe20007fde0ff */
[----:B------:R0:W-:Y:S01]  /*da80*/  @P5 STG.E.U8 desc[UR14][R8.64], R23 ;  /* 0x0000001708005986 */ /* 0x0001e2000c10110e */
[----:B----4-:R-:W-:-:S02]  /*da90*/  PRMT R27, R16, 0x7770, RZ ;  /* 0x00007770101b7816 */ /* 0x010fc400000000ff */
[CC--:B------:R-:W-:Y:S01]  /*daa0*/  LEA.HI.X.SX32 R13, R21.reuse, R0.reuse, 0x1, P6 ;  /* 0x00000000150d7211 */ /* 0x0c0fe200030f0eff */
[----:B------:R-:W-:Y:S01]  /*dab0*/  VIADD R21, R21, UR4 ;  /* 0x0000000415157c36 */ /* 0x000fe20008000000 */
[----:B------:R-:W-:Y:S01]  /*dac0*/  ULDC UR4, c[0x0][0x248] ;  /* 0x0000920000047ab9 */ /* 0x000fe20000000800 */
[----:B------:R-:W-:Y:S01]  /*dad0*/  ISETP.LT.AND P6, PT, R14, UR5, !P0 ;  /* 0x000000050e007c0c */ /* 0x000fe2000c7c1270 */
[----:B-1----:R-:W-:Y:S01]  /*dae0*/  VIADD R10, R2, 0x55 ;  /* 0x00000055020a7836 */ /* 0x002fe20000000000 */
[----:B------:R1:W-:Y:S01]  /*daf0*/  @P3 STG.E.U8 desc[UR14][R12.64], R27 ;  /* 0x0000001b0c003986 */ /* 0x0003e2000c10110e */
[C---:B------:R-:W-:Y:S01]  /*db00*/  VIADD R14, R21.reuse, UR4 ;  /* 0x00000004150e7c36 */ /* 0x040fe20008000000 */
[----:B------:R-:W-:Y:S01]  /*db10*/  PRMT R15, R16, 0x7771, RZ ;  /* 0x00007771100f7816 */ /* 0x000fe200000000ff */
[----:B------:R-:W-:Y:S01]  /*db20*/  ULDC UR5, c[0x0][0x22c] ;  /* 0x00008b0000057ab9 */ /* 0x000fe20000000800 */
[CC--:B0-----:R-:W-:Y:S01]  /*db30*/  IADD3 R8, P3, R21.reuse, R3.reuse, RZ ;  /* 0x0000000315087210 */ /* 0x0c1fe20007f7e0ff */
[----:B------:R-:W-:Y:S01]  /*db40*/  VIADD R11, R2, 0x56 ;  /* 0x00000056020b7836 */ /* 0x000fe20000000000 */
[----:B------:R-:W-:Y:S01]  /*db50*/  ISETP.LT.AND P5, PT, R10, UR5, !P0 ;  /* 0x000000050a007c0c */ /* 0x000fe2000c7a1270 */
[----:B------:R-:W-:Y:S01]  /*db60*/  ULDC UR4, c[0x0][0x22c] ;  /* 0x00008b0000047ab9 */ /* 0x000fe20000000800 */
[----:B------:R-:W-:Y:S01]  /*db70*/  LEA.HI.X.SX32 R9, R21, R0, 0x1, P3 ;  /* 0x0000000015097211 */ /* 0x000fe200018f0eff */
[----:B------:R-:W-:Y:S01]  /*db80*/  ULDC UR5, c[0x0][0x22c] ;  /* 0x00008b0000057ab9 */ /* 0x000fe20000000800 */
[----:B------:R-:W-:-:S02]  /*db90*/  IADD3 R10, P3, R14, R3, RZ ;  /* 0x000000030e0a7210 */ /* 0x000fc40007f7e0ff */
[----:B------:R-:W-:Y:S01]  /*dba0*/  PRMT R21, R17, 0x7770, RZ ;  /* 0x0000777011157816 */ /* 0x000fe200000000ff */
[----:B------:R0:W-:Y:S01]  /*dbb0*/  @P2 STG.E.U8 desc[UR14][R8.64], R15 ;  /* 0x0000000f08002986 */ /* 0x0001e2000c10110e */
[----:B------:R-:W-:Y:S01]  /*dbc0*/  ISETP.LT.AND P2, PT, R11, UR4, !P0 ;  /* 0x000000040b007c0c */ /* 0x000fe2000c741270 */
[----:B------:R-:W-:Y:S01]  /*dbd0*/  ULDC UR4, c[0x0][0x248] ;  /* 0x0000920000047ab9 */ /* 0x000fe20000000800 */
[C---:B------:R-:W-:Y:S01]  /*dbe0*/  LEA.HI.X.SX32 R11, R14.reuse, R0, 0x1, P3 ;  /* 0x000000000e0b7211 */ /* 0x040fe200018f0eff */
[----:B------:R-:W-:Y:S01]  /*dbf0*/  VIADD R14, R14, UR4 ;  /* 0x000000040e0e7c36 */ /* 0x000fe20008000000 */
[----:B------:R-:W-:Y:S01]  /*dc00*/  ULDC UR4, c[0x0][0x22c] ;  /* 0x00008b0000047ab9 */ /* 0x000fe20000000800 */
[----:B-1----:R-:W-:Y:S01]  /*dc10*/  VIADD R13, R2, 0x57 ;  /* 0x00000057020d7836 */ /* 0x002fe20000000000 */
[----:B------:R-:W-:Y:S01]  /*dc20*/  PRMT R25, R18, 0x7770, RZ ;  /* 0x0000777012197816 */ /* 0x000fe200000000ff */
[----:B------:R1:W-:Y:S01]  /*dc30*/  @P1 STG.E.U8 desc[UR14][R10.64], R21 ;  /* 0x000000150a001986 */ /* 0x0003e2000c10110e */
[----:B------:R-:W-:-:S02]  /*dc40*/  IADD3 R12, P1, R14, R3, RZ ;  /* 0x000000030e0c7210 */ /* 0x000fc40007f3e0ff */
[----:B------:R-:W-:Y:S01]  /*dc50*/  ISETP.LT.AND P3, PT, R13, UR4, !P0 ;  /* 0x000000040d007c0c */ /* 0x000fe2000c761270 */
[----:B------:R-:W-:Y:S01]  /*dc60*/  ULDC UR4, c[0x0][0x248] ;  /* 0x0000920000047ab9 */ /* 0x000fe20000000800 */
[----:B0-----:R-:W-:Y:S01]  /*dc70*/  VIADD R8, R2, 0x58 ;  /* 0x0000005802087836 */ /* 0x001fe20000000000 */
[C---:B------:R-:W-:Y:S01]  /*dc80*/  LEA.HI.X.SX32 R13, R14.reuse, R0, 0x1, P1 ;  /* 0x000000000e0d7211 */ /* 0x040fe200008f0eff */
[----:B------:R-:W-:Y:S01]  /*dc90*/  VIADD R9, R14, UR4 ;  /* 0x000000040e097c36 */ /* 0x000fe20008000000 */
[----:B------:R-:W-:Y:S01]  /*dca0*/  PRMT R15, R17, 0x7771, RZ ;  /* 0x00007771110f7816 */ /* 0x000fe200000000ff */
[----:B------:R-:W-:Y:S01]  /*dcb0*/  ULDC UR4, c[0x0][0x248] ;  /* 0x0000920000047ab9 */ /* 0x000fe20000000800 */
[----:B------:R-:W-:Y:S01]  /*dcc0*/  ISETP.LT.AND P1, PT, R8, UR5, !P0 ;  /* 0x0000000508007c0c */ /* 0x000fe2000c721270 */
[----:B------:R-:W-:Y:S01]  /*dcd0*/  ULDC UR5, c[0x0][0x248] ;  /* 0x0000920000057ab9 */ /* 0x000fe20000000800 */
[C---:B-1----:R-:W-:Y:S01]  /*dce0*/  VIADD R11, R9.reuse, UR4 ;  /* 0x00000004090b7c36 */ /* 0x042fe20008000000 */
[----:B------:R0:W-:Y:S01]  /*dcf0*/  @P4 STG.E.U8 desc[UR14][R12.64], R15 ;  /* 0x0000000f0c004986 */ /* 0x0001e2000c10110e */
[----:B------:R-:W-:Y:S01]  /*dd00*/  IADD3 R8, P4, R9, R3, RZ ;  /* 0x0000000309087210 */ /* 0x000fe20007f9e0ff */
[----:B------:R-:W-:Y:S01]  /*dd10*/  VIADD R14, R2, 0x59 ;  /* 0x00000059020e7836 */ /* 0x000fe20000000000 */
[----:B------:R-:W-:Y:S01]  /*dd20*/  ULDC UR4, c[0x0][0x22c] ;  /* 0x00008b0000047ab9 */ /* 0x000fe20000000800 */
[----:B------:R-:W-:-:S02]  /*dd30*/  PRMT R23, R18, 0x7771, RZ ;  /* 0x0000777112177816 */ /* 0x000fc400000000ff */
[-C--:B------:R-:W-:Y:S02]  /*dd40*/  LEA.HI.X.SX32 R9, R9, R0.reuse, 0x1, P4 ;  /* 0x0000000009097211 */ /* 0x080fe400020f0eff */
[-C--:B------:R-:W-:Y:S02]  /*dd50*/  IADD3 R10, P4, R11, R3.reuse, RZ ;  /* 0x000000030b0a7210 */ /* 0x080fe40007f9e0ff */
[----:B------:R-:W-:Y:S01]  /*dd60*/  PRMT R21, R19, 0x7770, RZ ;  /* 0x0000777013157816 */ /* 0x000fe200000000ff */
[----:B------:R1:W-:Y:S01]  /*dd70*/  @P6 STG.E.U8 desc[UR14][R8.64], R25 ;  /* 0x0000001908006986 */ /* 0x0003e2000c10110e */
[C---:B0-----:R-:W-:Y:S01]  /*dd80*/  VIADD R15, R11.reuse, UR5 ;  /* 0x000000050b0f7c36 */ /* 0x041fe20008000000 */
[-C--:B------:R-:W-:Y:S01]  /*dd90*/  LEA.HI.X.SX32 R11, R11, R0.reuse, 0x1, P4 ;  /* 0x000000000b0b7211 */ /* 0x080fe200020f0eff */
[----:B------:R-:W-:Y:S01]  /*dda0*/  ULDC UR5, c[0x0][0x22c] ;  /* 0x00008b0000057ab9 */ /* 0x000fe20000000800 */
[----:B------:R-:W-:Y:S01]  /*ddb0*/  ISETP.LT.AND P4, PT, R14, UR4, !P0 ;  /* 0x000000040e007c0c */ /* 0x000fe2000c781270 */
[----:B------:R-:W-:Y:S01]  /*ddc0*/  ULDC UR4, c[0x0][0x248] ;  /* 0x0000920000047ab9 */ /* 0x000fe20000000800 */
[CC--:B------:R-:W-:Y:S01]  /*ddd0*/  IADD3 R12, P6, R15.reuse, R3.reuse, RZ ;  /* 0x000000030f0c7210 */ /* 0x0c0fe20007fde0ff */
[----:B------:R-:W-:Y:S01]  /*dde0*/  VIADD R14, R2, 0x5a ;  /* 0x0000005a020e7836 */ /* 0x000fe20000000000 */
[----:B------:R0:W-:Y:S02]  /*ddf0*/  @P5 STG.E.U8 desc[UR14][R10.64], R23 ;  /* 0x000000170a005986 */ /* 0x0001e4000c10110e */
[CC--:B------:R-:W-:Y:S01]  /*de00*/  LEA.HI.X.SX32 R13, R15.reuse, R0.reuse, 0x1, P6 ;  /* 0x000000000f0d7211 */ /* 0x0c0fe200030f0eff */
[----:B------:R-:W-:Y:S01]  /*de10*/  VIADD R15, R15, UR4 ;  /* 0x000000040f0f7c36 */ /* 0x000fe20008000000 */
[----:B------:R-:W-:Y:S01]  /*de20*/  ISETP.LT.AND P6, PT, R14, UR5, !P0 ;  /* 0x000000050e007c0c */ /* 0x000fe2000c7c1270 */
[C---:B-1----:R-:W-:Y:S01]  /*de30*/  VIADD R9, R2.reuse, 0x5b ;  /* 0x0000005b02097836 */ /* 0x042fe20000000000 */
[----:B------:R-:W-:Y:S01]  /*de40*/  ULDC UR5, c[0x0][0x22c] ;  /* 0x00008b0000057ab9 */ /* 0x000fe20000000800 */
[----:B------:R1:W-:Y:S01]  /*de50*/  @P2 STG.E.U8 desc[UR14][R12.64], R21 ;  /* 0x000000150c002986 */ /* 0x0003e2000c10110e */
[-C--:B------:R-:W-:Y:S01]  /*de60*/  IADD3 R8, P2, R15, R3.reuse, RZ ;  /* 0x000000030f087210 */ /* 0x080fe20007f5e0ff */
[----:B------:R-:W-:Y:S01]  /*de70*/  ULDC UR4, c[0x0][0x248] ;  /* 0x0000920000047ab9 */ /* 0x000fe20000000800 */
[----:B------:R-:W-:Y:S01]  /*de80*/  ISETP.LT.AND P5, PT, R9, UR5, !P0 ;  /* 0x0000000509007c0c */ /* 0x000fe2000c7a1270 */
[C---:B------:R-:W-:Y:S01]  /*de90*/  VIADD R14, R15.reuse, UR4 ;  /* 0x000000040f0e7c36 */ /* 0x040fe20008000000 */
[-C--:B------:R-:W-:Y:S01]  /*dea0*/  LEA.HI.X.SX32 R9, R15, R0.reuse, 0x1, P2 ;  /* 0x000000000f097211 */ /* 0x080fe200010f0eff */
[----:B0-----:R-:W-:Y:S01]  /*deb0*/  VIADD R11, R2, 0x5c ;  /* 0x0000005c020b7836 */ /* 0x001fe20000000000 */
[----:B------:R-:W-:Y:S01]  /*dec0*/  PRMT R15, R19, 0x7771, RZ ;  /* 0x00007771130f7816 */ /* 0x000fe200000000ff */
[----:B------:R-:W-:Y:S01]  /*ded0*/  ULDC UR4, c[0x0][0x22c] ;  /* 0x00008b0000047ab9 */ /* 0x000fe20000000800 */
[C---:B------:R-:W-:Y:S01]  /*dee0*/  IADD3 R10, P2, R14.reuse, R3, RZ ;  /* 0x000000030e0a7210 */ /* 0x040fe20007f5e0ff */
[----:B------:R-:W-:Y:S01]  /*def0*/  ULDC UR5, c[0x0][0x22c] ;  /* 0x00008b0000057ab9 */ /* 0x000fe20000000800 */
[----:B------:R-:W-:Y:S01]  /*df00*/  PRMT R23, R17, 0x7772, RZ ;  /* 0x0000777211177816 */ /* 0x000fe200000000ff */
[----:B------:R0:W-:Y:S01]  /*df10*/  @P3 STG.E.U8 desc[UR14][R8.64], R15 ;  /* 0x0000000f08003986 */ /* 0x0001e2000c10110e */
[----:B------:R-:W-:Y:S01]  /*df20*/  ISETP.LT.AND P3, PT, R11, UR4, !P0 ;  /* 0x000000040b007c0c */ /* 0x000fe2000c761270 */
[----:B------:R-:W-:Y:S01]  /*df30*/  ULDC UR4, c[0x0][0x248] ;  /* 0x0000920000047ab9 */ /* 0x000fe20000000800 */
[C---:B------:R-:W-:Y:S01]  /*df40*/  LEA.HI.X.SX32 R11, R14.reuse, R0, 0x1, P2 ;  /* 0x000000000e0b7211 */ /* 0x040fe200010f0eff */
[----:B------:R-:W-:Y:S01]  /*df50*/  VIADD R14, R14, UR4 ;  /* 0x000000040e0e7c36 */ /* 0x000fe20008000000 */
[----:B-1----:R-:W-:Y:S01]  /*df60*/  PRMT R21, R16, 0x7772, RZ ;  /* 0x0000777210157816 */ /* 0x002fe200000000ff */
[----:B------:R-:W-:Y:S01]  /*df70*/  VIADD R13, R2, 0x5d ;  /* 0x0000005d020d7836 */ /* 0x000fe20000000000 */
[----:B------:R-:W-:Y:S01]  /*df80*/  ULDC UR4, c[0x0][0x22c] ;  /* 0x00008b0000047ab9 */ /* 0x000fe20000000800 */
[----:B------:R-:W-:-:S02]  /*df90*/  PRMT R17, R17, 0x7773, RZ ;  /* 0x0000777311117816 */ /* 0x000fc400000000ff */
[----:B------:R1:W-:Y:S01]  /*dfa0*/  @P1 STG.E.U8 desc[UR14][R10.64], R21 ;  /* 0x000000150a001986 */ /* 0x0003e2000c10110e */
[-C--:B------:R-:W-:Y:S01]  /*dfb0*/  IADD3 R12, P1, R14, R3.reuse, RZ ;  /* 0x000000030e0c7210 */ /* 0x080fe20007f3e0ff */
[----:B0-----:R-:W-:Y:S01]  /*dfc0*/  VIADD R8, R2, 0x5e ;  /* 0x0000005e02087836 */ /* 0x001fe20000000000 */
[----:B------:R-:W-:Y:S01]  /*dfd0*/  ISETP.LT.AND P2, PT, R13, UR4, !P0 ;  /* 0x000000040d007c0c */ /* 0x000fe2000c741270 */
[----:B------:R-:W-:Y:S01]  /*dfe0*/  ULDC UR4, c[0x0][0x248] ;  /* 0x0000920000047ab9 */ /* 0x000fe20000000800 */
[CC--:B------:R-:W-:Y:S01]  /*dff0*/  LEA.HI.X.SX32 R13, R14.reuse, R0.reuse, 0x1, P1 ;  /* 0x000000000e0d7211 */ /* 0x0c0fe200008f0eff */
[----:B------:R-:W-:Y:S01]  /*e000*/  VIADD R9, R14, UR4 ;  /* 0x000000040e097c36 */ /* 0x000fe20008000000 */
[----:B------:R-:W-:Y:S01]  /*e010*/  PRMT R15, R16, 0x7773, RZ ;  /* 0x00007773100f7816 */ /* 0x000fe200000000ff */
[----:B------:R-:W-:Y:S01]  /*e020*/  ULDC UR4, c[0x0][0x248] ;  /* 0x0000920000047ab9 */ /* 0x000fe20000000800 */
[----:B------:R-:W-:Y:S01]  /*e030*/  ISETP.LT.AND P1, PT, R8, UR5, !P0 ;  /* 0x0000000508007c0c */ /* 0x000fe2000c721270 */
[----:B------:R-:W-:Y:S01]  /*e040*/  ULDC UR5, c[0x0][0x248] ;  /* 0x0000920000057ab9 */ /* 0x000fe20000000800 */
[----:B------:R-:W-:Y:S01]  /*e050*/  VIADD R14, R2, 0x5f ;  /* 0x0000005f020e7836 */ /* 0x000fe20000000000 */
[----:B------:R0:W-:Y:S01]  /*e060*/  @P4 STG.E.U8 desc[UR14][R12.64], R15 ;  /* 0x0000000f0c004986 */ /* 0x0001e2000c10110e */
[C---:B------:R-:W-:Y:S01]  /*e070*/  IADD3 R8, P4, R9.reuse, R3, RZ ;  /* 0x0000000309087210 */ /* 0x040fe20007f9e0ff */
[C---:B-1----:R-:W-:Y:S01]  /*e080*/  VIADD R11, R9.reuse, UR4 ;  /* 0x00000004090b7c36 */ /* 0x042fe20008000000 */
[----:B------:R-:W-:Y:S01]  /*e090*/  ULDC UR4, c[0x0][0x22c] ;  /* 0x00008b0000047ab9 */ /* 0x000fe20000000800 */
[----:B------:R-:W-:Y:S01]  /*e0a0*/  PRMT R21, R18, 0x7772, RZ ;  /* 0x0000777212157816 */ /* 0x000fe200000000ff */
[----:B------:R-:W-:Y:S01]  /*e0b0*/  VIADD R16, R2, 0x7e ;  /* 0x0000007e02107836 */ /* 0x000fe20000000000 */
[----:B------:R-:W-:-:S02]  /*e0c0*/  LEA.HI.X.SX32 R9, R9, R0, 0x1, P4 ;  /* 0x0000000009097211 */ /* 0x000fc400020f0eff */
[----:B------:R-:W-:-:S03]  /*e0d0*/  IADD3 R10, P4, R11, R3, RZ ;  /* 0x000000030b0a7210 */ /* 0x000fc60007f9e0ff */
        /* <DEDUP_REMOVED lines=23> */
[CC--:B------:R-:W-:Y:S01]  /*e250*/  IADD3 R10, P3, R14.reuse, R3.reuse, RZ ;  /* 0x000000030e0a7210 */ /* 0x0c0fe20007f7e0ff */
[----:B------:R-:W-:Y:S01]  /*e260*/  ULDC UR5, c[0x0][0x22c] ;  /* 0x00008b0000057ab9 */ /* 0x000fe20000000800 */
        /* <DEDUP_REMOVED lines=14> */
[CC--:B------:R-:W-:Y:S01]  /*e350*/  LEA.HI.X.SX32 R13, R14.reuse, R0.reuse, 0x1, P1 ;  /* 0x000000000e0d7211 */ /* 0x0c0fe200008f0eff */
[----:B------:R-:W-:Y:S01]  /*e360*/  VIADD R9, R14, UR4 ;  /* 0x000000040e097c36 */ /* 0x000fe20008000000 */
[----:B------:R-:W-:Y:S01]  /*e370*/  ULDC UR4, c[0x0][0x248] ;  /* 0x0000920000047ab9 */ /* 0x000fe20000000800 */
[----:B------:R-:W-:Y:S01]  /*e380*/  PRMT R23, R4, 0x7770, RZ ;  /* 0x0000777004177816 */ /* 0x000fe200000000ff */
[----:B------:R-:W-:Y:S01]  /*e390*/  VIADD R14, R2, 0x65 ;  /* 0x00000065020e7836 */ /* 0x000fe20000000000 */
[----:B------:R-:W-:Y:S01]  /*e3a0*/  ISETP.LT.AND P1, PT, R8, UR5, !P0 ;  /* 0x0000000508007c0c */ /* 0x000fe2000c721270 */
[----:B------:R0:W-:Y:S01]  /*e3b0*/  @P4 STG.E.U8 desc[UR14][R12.64], R19 ;  /* 0x000000130c004986 */ /* 0x0001e2000c10110e */
[CC--:B------:R-:W-:Y:S01]  /*e3c0*/  IADD3 R8, P4, R9.reuse, R3.reuse, RZ ;  /* 0x0000000309087210 */ /* 0x0c0fe20007f9e0ff */
[C---:B-1----:R-:W-:Y:S01]  /*e3d0*/  VIADD R11, R9.reuse, UR4 ;  /* 0x00000004090b7c36 */ /* 0x042fe20008000000 */
[----:B------:R-:W-:Y:S01]  /*e3e0*/  ULDC UR5, c[0x0][0x248] ;  /* 0x0000920000057ab9 */ /* 0x000fe20000000800 */
[----:B------:R-:W-:Y:S01]  /*e3f0*/  ULDC UR4, c[0x0][0x22c] ;  /* 0x00008b0000047ab9 */ /* 0x000fe20000000800 */
[-C--:B------:R-:W-:Y:S01]  /*e400*/  LEA.HI.X.SX32 R9, R9, R0.reuse, 0x1, P4 ;  /* 0x0000000009097211 */ /* 0x080fe200020f0eff */
[C---:B------:R-:W-:Y:S01]  /*e410*/  VIADD R15, R11.reuse, UR5 ;  /* 0x000000050b0f7c36 */ /* 0x040fe20008000000 */
[C---:B------:R-:W-:Y:S01]  /*e420*/  IADD3 R10, P4, R11.reuse, R3, RZ ;  /* 0x000000030b0a7210 */ /* 0x040fe20007f9e0ff */
[----:B------:R-:W-:Y:S01]  /*e430*/  ULDC UR5, c[0x0][0x22c] ;  /* 0x00008b0000057ab9 */ /* 0x000fe20000000800 */
[----:B------:R-:W-:Y:S01]  /*e440*/  PRMT R21, R4, 0x7771, RZ ;  /* 0x0000777104157816 */ /* 0x000fe200000000ff */
[----:B------:R1:W-:Y:S01]  /*e450*/  @P6 STG.E.U8 desc[UR14][R8.64], R23 ;  /* 0x0000001708006986 */ /* 0x0003e2000c10110e */
[----:B------:R-:W-:-:S02]  /*e460*/  LEA.HI.X.SX32 R11, R11, R0, 0x1, P4 ;  /* 0x000000000b0b7211 */ /* 0x000fc400020f0eff */
[CC--:B0-----:R-:W-:Y:S02]  /*e470*/  IADD3 R12, P6, R15.reuse, R3.reuse, RZ ;  /* 0x000000030f0c7210 */ /* 0x0c1fe40007fde0ff */
[----:B------:R-:W-:Y:S01]  /*e480*/  ISETP.LT.AND P4, PT, R14, UR4, !P0 ;  /* 0x000000040e007c0c */ /* 0x000fe2000c781270 */
[----:B------:R-:W-:Y:S01]  /*e490*/  ULDC UR4, c[0x0][0x248] ;  /* 0x0000920000047ab9 */ /* 0x000fe20000000800 */
[-C--:B------:R-:W-:Y:S01]  /*e4a0*/  LEA.HI.X.SX32 R13, R15, R0.reuse, 0x1, P6 ;  /* 0x000000000f0d7211 */ /* 0x080fe200030f0eff */
[C---:B------:R-:W-:Y:S01]  /*e4b0*/  VIADD R14, R2.reuse, 0x66 ;  /* 0x00000066020e7836 */ /* 0x040fe20000000000 */
[----:B------:R-:W-:Y:S01]  /*e4c0*/  PRMT R17, R5, 0x7770, RZ ;  /* 0x0000777005117816 */ /* 0x000fe200000000ff */
[----:B------:R-:W-:Y:S01]  /*e4d0*/  VIADD R15, R15, UR4 ;  /* 0x000000040f0f7c36 */ /* 0x000fe20008000000 */
[----:B------:R0:W-:Y:S01]  /*e4e0*/  @P5 STG.E.U8 desc[UR14][R10.64], R21 ;  /* 0x000000150a005986 */ /* 0x0001e2000c10110e */
[----:B-1----:R-:W-:Y:S01]  /*e4f0*/  VIADD R9, R2, 0x67 ;  /* 0x0000006702097836 */ /* 0x002fe20000000000 */
[----:B------:R-:W-:Y:S01]  /*e500*/  ISETP.LT.AND P6, PT, R14, UR5, !P0 ;  /* 0x000000050e007c0c */ /* 0x000fe2000c7c1270 */
[----:B------:R-:W-:Y:S01]  /*e510*/  ULDC UR5, c[0x0][0x22c] ;  /* 0x00008b0000057ab9 */ /* 0x000fe20000000800 */
[----:B------:R1:W-:Y:S01]  /*e520*/  @P2 STG.E.U8 desc[UR14][R12.64], R17 ;  /* 0x000000110c002986 */ /* 0x0003e2000c10110e */
[-C--:B------:R-:W-:Y:S01]  /*e530*/  IADD3 R8, P2, R15, R3.reuse, RZ ;  /* 0x000000030f087210 */ /* 0x080fe20007f5e0ff */
[----:B------:R-:W-:Y:S01]  /*e540*/  ULDC UR4, c[0x0][0x248] ;  /* 0x0000920000047ab9 */ /* 0x000fe20000000800 */
[----:B------:R-:W-:Y:S01]  /*e550*/  ISETP.LT.AND P5, PT, R9, UR5, !P0 ;  /* 0x0000000509007c0c */ /* 0x000fe2000c7a1270 */
[C---:B------:R-:W-:Y:S01]  /*e560*/  VIADD R14, R15.reuse, UR4 ;  /* 0x000000040f0e7c36 */ /* 0x040fe20008000000 */
[-C--:B------:R-:W-:Y:S01]  /*e570*/  LEA.HI.X.SX32 R9, R15, R0.reuse, 0x1, P2 ;  /* 0x000000000f097211 */ /* 0x080fe200010f0eff */
[----:B------:R-:W-:Y:S01]  /*e580*/  ULDC UR4, c[0x0][0x22c] ;  /* 0x00008b0000047ab9 */ /* 0x000fe20000000800 */
[----:B------:R-:W-:Y:S01]  /*e590*/  PRMT R15, R5, 0x7771, RZ ;  /* 0x00007771050f7816 */ /* 0x000fe200000000ff */
[----:B0-----:R-:W-:Y:S01]  /*e5a0*/  VIADD R11, R2, 0x68 ;  /* 0x00000068020b7836 */ /* 0x001fe20000000000 */
        /* <DEDUP_REMOVED lines=17> */
[C---:B------:R-:W-:Y:S01]  /*e6c0*/  LEA.HI.X.SX32 R13, R14.reuse, R0, 0x1, P1 ;  /* 0x000000000e0d7211 */ /* 0x040fe200008f0eff */
        /* <DEDUP_REMOVED lines=8> */
[----:B-1----:R-:W-:Y:S01]  /*e750*/  VIADD R11, R9, UR4 ;  /* 0x00000004090b7c36 */ /* 0x002fe20008000000 */
[----:B------:R-:W-:Y:S01]  /*e760*/  ULDC UR4, c[0x0][0x22c] ;  /* 0x00008b0000047ab9 */ /* 0x000fe20000000800 */
[----:B------:R-:W-:-:S02]  /*e770*/  PRMT R17, R7, 0x7771, RZ ;  /* 0x0000777107117816 */ /* 0x000fc400000000ff */
[----:B------:R-:W-:Y:S02]  /*e780*/  LEA.HI.X.SX32 R9, R9, R0, 0x1, P4 ;  /* 0x0000000009097211 */ /* 0x000fe400020f0eff */
        /* <DEDUP_REMOVED lines=13> */
[----:B-1----:R-:W-:Y:S01]  /*e860*/  VIADD R9, R2, 0x6d ;  /* 0x0000006d02097836 */ /* 0x002fe20000000000 */
[----:B------:R-:W-:Y:S01]  /*e870*/  ULDC UR5, c[0x0][0x22c] ;  /* 0x00008b0000057ab9 */ /* 0x000fe20000000800 */
[----:B------:R-:W-:Y:S01]  /*e880*/  ULDC UR4, c[0x0][0x248] ;  /* 0x0000920000047ab9 */ /* 0x000fe20000000800 */
[-C--:B------:R-:W-:Y:S01]  /*e890*/  IADD3 R8, P5, R15, R3.reuse, RZ ;  /* 0x000000030f087210 */ /* 0x080fe20007fbe0ff */
[----:B------:R1:W-:Y:S01]  /*e8a0*/  @P3 STG.E.U8 desc[UR14][R12.64], R19 ;  /* 0x000000130c003986 */ /* 0x0003e2000c10110e */
[----:B------:R-:W-:Y:S01]  /*e8b0*/  ISETP.LT.AND P3, PT, R9, UR5, !P0 ;  /* 0x0000000509007c0c */ /* 0x000fe2000c761270 */
[C---:B------:R-:W-:Y:S01]  /*e8c0*/  VIADD R14, R15.reuse, UR4 ;  /* 0x000000040f0e7c36 */ /* 0x040fe20008000000 */
[-C--:B------:R-:W-:Y:S01]  /*e8d0*/  LEA.HI.X.SX32 R9, R15, R0.reuse, 0x1, P5 ;  /* 0x000000000f097211 */ /* 0x080fe200028f0eff */
[----:B------:R-:W-:Y:S01]  /*e8e0*/  ULDC UR4, c[0x0][0x22c] ;  /* 0x00008b0000047ab9 */ /* 0x000fe20000000800 */
[----:B0-----:R-:W-:Y:S01]  /*e8f0*/  PRMT R17, R4, 0x7773, RZ ;  /* 0x0000777304117816 */ /* 0x001fe200000000ff */
[----:B------:R-:W-:Y:S01]  /*e900*/  VIADD R4, R2, 0x6e ;  /* 0x0000006e02047836 */ /* 0x000fe20000000000 */
[-C--:B------:R-:W-:Y:S01]  /*e910*/  IADD3 R10, P5, R14, R3.reuse, RZ ;  /* 0x000000030e0a7210 */ /* 0x080fe20007fbe0ff */
[----:B------:R-:W-:Y:S01]  /*e920*/  ULDC UR5, c[0x0][0x22c] ;  /* 0x00008b0000057ab9 */ /* 0x000fe20000000800 */
[C---:B------:R-:W-:Y:S01]  /*e930*/  PRMT R15, R5.reuse, 0x7772, RZ ;  /* 0x00007772050f7816 */ /* 0x040fe200000000ff */
[----:B------:R-:W-:Y:S01]  /*e940*/  @P2 STG.E.U8 desc[UR14][R8.64], R17 ;  /* 0x0000001108002986 */ /* 0x000fe2000c10110e */
[----:B------:R-:W-:Y:S01]  /*e950*/  ISETP.LT.AND P2, PT, R4, UR4, !P0 ;  /* 0x0000000404007c0c */ /* 0x000fe2000c741270 */
[----:B------:R-:W-:Y:S01]  /*e960*/  ULDC UR4, c[0x0][0x248] ;  /* 0x0000920000047ab9 */ /* 0x000fe20000000800 */
[C---:B------:R-:W-:Y:S01]  /*e970*/  LEA.HI.X.SX32 R11, R14.reuse, R0, 0x1, P5 ;  /* 0x000000000e0b7211 */ /* 0x040fe200028f0eff */
[----:B------:R-:W-:Y:S01]  /*e980*/  VIADD R14, R14, UR4 ;  /* 0x000000040e0e7c36 */ /* 0x000fe20008000000 */
[----:B------:R-:W-:Y:S01]  /*e990*/  ULDC UR4, c[0x0][0x22c] ;  /* 0x00008b0000047ab9 */ /* 0x000fe20000000800 */
[----:B------:R-:W-:Y:S01]  /*e9a0*/  VIADD R4, R2, 0x6f ;  /* 0x0000006f02047836 */ /* 0x000fe20000000000 */
[----:B-1----:R-:W-:Y:S01]  /*e9b0*/  PRMT R19, R5, 0x7773, RZ ;  /* 0x0000777305137816 */ /* 0x002fe200000000ff */
[----:B------:R0:W-:Y:S01]  /*e9c0*/  @P1 STG.E.U8 desc[UR14][R10.64], R15 ;  /* 0x0000000f0a001986 */ /* 0x0001e2000c10110e */
[----:B------:R-:W-:-:S02]  /*e9d0*/  IADD3 R12, P5, R14, R3, RZ ;  /* 0x000000030e0c7210 */ /* 0x000fc40007fbe0ff */
[----:B------:R-:W-:Y:S01]  /*e9e0*/  ISETP.LT.AND P1, PT, R4, UR4, !P0 ;  /* 0x0000000404007c0c */ /* 0x000fe2000c721270 */
[----:B------:R-:W-:Y:S01]  /*e9f0*/  ULDC UR4, c[0x0][0x248] ;  /* 0x0000920000047ab9 */ /* 0x000fe20000000800 */
[----:B------:R-:W-:Y:S01]  /*ea00*/  VIADD R4, R2, 0x70 ;  /* 0x0000007002047836 */ /* 0x000fe20000000000 */
[C---:B------:R-:W-:Y:S01]  /*ea10*/  LEA.HI.X.SX32 R13, R14.reuse, R0, 0x1, P5 ;  /* 0x000000000e0d7211 */ /* 0x040fe200028f0eff */
[----:B------:R-:W-:Y:S01]  /*ea20*/  VIADD R14, R14, UR4 ;  /* 0x000000040e0e7c36 */ /* 0x000fe20008000000 */
[----:B------:R-:W-:Y:S01]  /*ea30*/  ULDC UR4, c[0x0][0x248] ;  /* 0x0000920000047ab9 */ /* 0x000fe20000000800 */
[----:B------:R-:W1:Y:S01]  /*ea40*/  LDS.128 R20, [R20] ;  /* 0x0000000014147984 */ /* 0x000e620000000c00 */
[----:B------:R-:W-:Y:S01]  /*ea50*/  ISETP.LT.AND P5, PT, R4, UR5, !P0 ;  /* 0x0000000504007c0c */ /* 0x000fe2000c7a1270 */
[----:B------:R-:W-:Y:S01]  /*ea60*/  ULDC UR5, c[0x0][0x22c] ;  /* 0x00008b0000057ab9 */ /* 0x000fe20000000800 */
[C---:B0-----:R-:W-:Y:S01]  /*ea70*/  VIADD R11, R14.reuse, UR4 ;  /* 0x000000040e0b7c36 */ /* 0x041fe20008000000 */
[----:B------:R0:W-:Y:S01]  /*ea80*/  @P4 STG.E.U8 desc[UR14][R12.64], R19 ;  /* 0x000000130c004986 */ /* 0x0001e2000c10110e */
[----:B------:R-:W-:Y:S01]  /*ea90*/  IADD3 R4, P4, R14, R3, RZ ;  /* 0x000000030e047210 */ /* 0x000fe20007f9e0ff */
[----:B------:R-:W-:Y:S01]  /*eaa0*/  VIADD R10, R2, 0x71 ;  /* 0x00000071020a7836 */ /* 0x000fe20000000000 */
[----:B------:R-:W-:Y:S01]  /*eab0*/  ULDC UR4, c[0x0][0x22c] ;  /* 0x00008b0000047ab9 */ /* 0x000fe20000000800 */
[----:B------:R-:W-:-:S02]  /*eac0*/  PRMT R15, R6, 0x7772, RZ ;  /* 0x00007772060f7816 */ /* 0x000fc400000000ff */
[-C--:B------:R-:W-:Y:S02]  /*ead0*/  LEA.HI.X.SX32 R5, R14, R0.reuse, 0x1, P4 ;  /* 0x000000000e057211 */ /* 0x080fe400020f0eff */
[CC--:B------:R-:W-:Y:S02]  /*eae0*/  IADD3 R8, P4, R11.reuse, R3.reuse, RZ ;  /* 0x000000030b087210 */ /* 0x0c0fe40007f9e0ff */
[----:B------:R-:W-:Y:S01]  /*eaf0*/  PRMT R17, R6, 0x7773, RZ ;  /* 0x0000777306117816 */ /* 0x000fe200000000ff */
[----:B------:R2:W-:Y:S01]  /*eb00*/  @P6 STG.E.U8 desc[UR14][R4.64], R15 ;  /* 0x0000000f04006986 */ /* 0x0005e2000c10110e */
[CC--:B------:R-:W-:Y:S01]  /*eb10*/  LEA.HI.X.SX32 R9, R11.reuse, R0.reuse, 0x1, P4 ;  /* 0x000000000b097211 */ /* 0x0c0fe200020f0eff */
[----:B------:R-:W-:Y:S01]  /*eb20*/  VIADD R6, R2, 0x72 ;  /* 0x0000007202067836 */ /* 0x000fe20000000000 */
[----:B------:R-:W-:Y:S01]  /*eb30*/  ISETP.LT.AND P4, PT, R10, UR4, !P0 ;  /* 0x000000040a007c0c */ /* 0x000fe2000c781270 */
[----:B------:R-:W-:Y:S02]  /*eb40*/  ULDC UR4, c[0x0][0x248] ;  /* 0x0000920000047ab9 */ /* 0x000fe40000000800 */
[----:B------:R-:W-:Y:S01]  /*eb50*/  VIADD R11, R11, UR4 ;  /* 0x000000040b0b7c36 */ /* 0x000fe20008000000 */
[----:B------:R-:W-:Y:S01]  /*eb60*/  ULDC UR4, c[0x0][0x248] ;  /* 0x0000920000047ab9 */ /* 0x000fe20000000800 */
[----:B------:R3:W-:Y:S01]  /*eb70*/  @P3 STG.E.U8 desc[UR14][R8.64], R17 ;  /* 0x0000001108003986 */ /* 0x0007e2000c10110e */
[----:B------:R-:W-:Y:S01]  /*eb80*/  ISETP.LT.AND P3, PT, R6, UR5, !P0 ;  /* 0x0000000506007c0c */ /* 0x000fe2000c761270 */
[C---:B0-----:R-:W-:Y:S01]  /*eb90*/  VIADD R12, R11.reuse, UR4 ;  /* 0x000000040b0c7c36 */ /* 0x041fe20008000000 */
[----:B------:R-:W-:Y:S01]  /*eba0*/  IADD3 R10, P6, R11, R3, RZ ;  /* 0x000000030b0a7210 */ /* 0x000fe20007fde0ff */
[----:B------:R-:W-:Y:S01]  /*ebb0*/  VIADD R6, R2, 0x73 ;  /* 0x0000007302067836 */ /* 0x000fe20000000000 */
[----:B------:R-:W-:Y:S01]  /*ebc0*/  ULDC UR4, c[0x0][0x22c] ;  /* 0x00008b0000047ab9 */ /* 0x000fe20000000800 */
[----:B--2---:R-:W-:Y:S01]  /*ebd0*/  PRMT R15, R7, 0x7773, RZ ;  /* 0x00007773070f7816 */ /* 0x004fe200000000ff */
[----:B------:R-:W-:Y:S01]  /*ebe0*/  ULDC UR5, c[0x0][0x22c] ;  /* 0x00008b0000057ab9 */ /* 0x000fe20000000800 */
[----:B------:R-:W-:-:S02]  /*ebf0*/  LEA.HI.X.SX32 R11, R11, R0, 0x1, P6 ;  /* 0x000000000b0b7211 */ /* 0x000fc400030f0eff */
[----:B------:R-:W-:Y:S02]  /*ec00*/  IADD3 R4, P6, R12, R3, RZ ;  /* 0x000000030c047210 */ /* 0x000fe40007fde0ff */
[----:B---3--:R-:W-:Y:S01]  /*ec10*/  PRMT R9, R7, 0x7772, RZ ;  /* 0x0000777207097816 */ /* 0x008fe200000000ff */
[----:B------:R-:W-:Y:S01]  /*ec20*/  VIADD R7, R2, 0x74 ;  /* 0x0000007402077836 */ /* 0x000fe20000000000 */
[----:B------:R-:W-:-:S03]  /*ec30*/  LEA.HI.X.SX32 R5, R12, R0, 0x1, P6 ;  /* 0x000000000c057211 */ /* 0x000fc600030f0eff */
[----:B------:R0:W-:Y:S01]  /*ec40*/  @P2 STG.E.U8 desc[UR14][R10.64], R9 ;  /* 0x000000090a002986 */ /* 0x0001e2000c10110e */
[----:B------:R-:W-:Y:S01]  /*ec50*/  ISETP.LT.AND P2, PT, R6, UR4, !P0 ;  /* 0x0000000406007c0c */ /* 0x000fe2000c741270 */
[----:B------:R-:W-:Y:S01]  /*ec60*/  ULDC UR4, c[0x0][0x248] ;  /* 0x0000920000047ab9 */ /* 0x000fe20000000800 */
[----:B-1----:R-:W-:Y:S01]  /*ec70*/  PRMT R25, R21, 0x7773, RZ ;  /* 0x0000777315197816 */ /* 0x002fe200000000ff */
[----:B------:R-:W-:Y:S01]  /*ec80*/  VIADD R12, R12, UR4 ;  /* 0x000000040c0c7c36 */ /* 0x000fe20008000000 */
[----:B------:R-:W-:Y:S01]  /*ec90*/  ULDC UR4, c[0x0][0x248] ;  /* 0x0000920000047ab9 */ /* 0x000fe20000000800 */
[----:B------:R1:W-:Y:S01]  /*eca0*/  @P1 STG.E.U8 desc[UR14][R4.64], R15 ;  /* 0x0000000f04001986 */ /* 0x0003e2000c10110e */
[----:B------:R-:W-:Y:S01]  /*ecb0*/  ISETP.LT.AND P1, PT, R7, UR5, !P0 ;  /* 0x0000000507007c0c */ /* 0x000fe2000c721270 */
[C---:B------:R-:W-:Y:S01]  /*ecc0*/  VIADD R13, R12.reuse, UR4 ;  /* 0x000000040c0d7c36 */ /* 0x040fe20008000000 */
[----:B------:R-:W-:Y:S01]  /*ecd0*/  IADD3 R6, P6, R12, R3, RZ ;  /* 0x000000030c067210 */ /* 0x000fe20007fde0ff */
[----:B------:R-:W-:Y:S01]  /*ece0*/  ULDC UR4, c[0x0][0x22c] ;  /* 0x00008b0000047ab9 */ /* 0x000fe20000000800 */
[----:B------:R-:W-:Y:S01]  /*ecf0*/  ULDC UR5, c[0x0][0x22c] ;  /* 0x00008b0000057ab9 */ /* 0x000fe20000000800 */
[----:B0-----:R-:W-:-:S02]  /*ed00*/  PRMT R11, R20, 0x7771, RZ ;  /* 0x00007771140b7816 */ /* 0x001fc400000000ff */
[-C--:B------:R-:W-:Y:S02]  /*ed10*/  LEA.HI.X.SX32 R7, R12, R0.reuse, 0x1, P6 ;  /* 0x000000000c077211 */ /* 0x080fe400030f0eff */
[CC--:B------:R-:W-:Y:S02]  /*ed20*/  IADD3 R8, P6, R13.reuse, R3.reuse, RZ ;  /* 0x000000030d087210 */ /* 0x0c0fe40007fde0ff */
[----:B-1----:R-:W-:Y:S01]  /*ed30*/  PRMT R15, R20, 0x7770, RZ ;  /* 0x00007770140f7816 */ /* 0x002fe200000000ff */
[C---:B------:R-:W-:Y:S01]  /*ed40*/  VIADD R4, R2.reuse, 0x75 ;  /* 0x0000007502047836 */ /* 0x040fe20000000000 */
[C---:B------:R-:W-:Y:S01]  /*ed50*/  LEA.HI.X.SX32 R9, R13.reuse, R0, 0x1, P6 ;  /* 0x000000000d097211 */ /* 0x040fe200030f0eff */
[----:B------:R-:W-:Y:S01]  /*ed60*/  VIADD R5, R2, 0x76 ;  /* 0x0000007602057836 */ /* 0x000fe20000000000 */
[----:B------:R-:W-:Y:S01]  /*ed70*/  PRMT R19, R22, 0x7772, RZ ;  /* 0x0000777216137816 */ /* 0x000fe200000000ff */
[----:B------:R0:W-:Y:S01]  /*ed80*/  @P5 STG.E.U8 desc[UR14][R6.64], R15 ;  /* 0x0000000f06005986 */ /* 0x0001e2000c10110e */
[----:B------:R-:W-:Y:S01]  /*ed90*/  ISETP.LT.AND P5, PT, R4, UR4, !P0 ;  /* 0x0000000404007c0c */ /* 0x000fe2000c7a1270 */
[----:B------:R-:W-:Y:S01]  /*eda0*/  ULDC UR4, c[0x0][0x248] ;  /* 0x0000920000047ab9 */ /* 0x000fe20000000800 */
[----:B------:R-:W-:Y:S01]  /*edb0*/  PRMT R17, R22, 0x7773, RZ ;  /* 0x0000777316117816 */ /* 0x000fe200000000ff */
        /* <DEDUP_REMOVED lines=10> */
[-C--:B------:R-:W-:Y:S01]  /*ee60*/  IADD3 R6, P6, R10, R3.reuse, RZ ;  /* 0x000000030a067210 */ /* 0x080fe20007fde0ff */
[----:B-1----:R-:W-:Y:S02]  /*ee70*/  VIADD R8, R2, 0x77 ;  /* 0x0000007702087836 */ /* 0x002fe40000000000 */
[----:B------:R0:W-:Y:S01]  /*ee80*/  @P3 STG.E.U8 desc[UR14][R4.64], R15 ;  /* 0x0000000f04003986 */ /* 0x0001e2000c10110e */
[-C--:B------:R-:W-:Y:S01]  /*ee90*/  LEA.HI.X.SX32 R7, R10, R0.reuse, 0x1, P6 ;  /* 0x000000000a077211 */ /* 0x080fe200030f0eff */
[----:B------:R-:W-:Y:S01]  /*eea0*/  VIADD R9, R2, 0x78 ;  /* 0x0000007802097836 */ /* 0x000fe20000000000 */
[C---:B------:R-:W-:Y:S02]  /*eeb0*/  PRMT R13, R21.reuse, 0x7771, RZ ;  /* 0x00007771150d7816 */ /* 0x040fe400000000ff */
        /* <DEDUP_REMOVED lines=10> */
[----:B0-----:R-:W-:Y:S01]  /*ef60*/  PRMT R15, R22, 0x7770, RZ ;  /* 0x00007770160f7816 */ /* 0x001fe200000000ff */
[----:B------:R-:W-:Y:S01]  /*ef70*/  ULDC UR5, c[0x0][0x22c] ;  /* 0x00008b0000057ab9 */ /* 0x000fe20000000800 */
[----:B------:R-:W-:-:S02]  /*ef80*/  LEA.HI.X.SX32 R9, R10, R0, 0x1, P6 ;  /* 0x000000000a097211 */ /* 0x000fc400030f0eff */
[CC--:B------:R-:W-:Y:S01]  /*ef90*/  IADD3 R4, P6, R11.reuse, R3.reuse, RZ ;  /* 0x000000030b047210 */ /* 0x0c0fe20007fde0ff */
[C---:B-1----:R-:W-:Y:S02]  /*efa0*/  VIADD R6, R2.reuse, 0x79 ;  /* 0x0000007902067836 */ /* 0x042fe40000000000 */
[----:B------:R0:W-:Y:S01]  /*efb0*/  @P1 STG.E.U8 desc[UR14][R8.64], R15 ;  /* 0x0000000f08001986 */ /* 0x0001e2000c10110e */
[CC--:B------:R-:W-:Y:S01]  /*efc0*/  LEA.HI.X.SX32 R5, R11.reuse, R0.reuse, 0x1, P6 ;  /* 0x000000000b057211 */ /* 0x0c0fe200030f0eff */
[----:B------:R-:W-:Y:S01]  /*efd0*/  VIADD R7, R2, 0x7a ;  /* 0x0000007a02077836 */ /* 0x000fe20000000000 */
[----:B------:R-:W-:Y:S02]  /*efe0*/  PRMT R13, R22, 0x7771, RZ ;  /* 0x00007771160d7816 */ /* 0x000fe400000000ff */
[----:B------:R-:W-:Y:S01]  /*eff0*/  ISETP.LT.AND P1, PT, R6, UR4, !P0 ;  /* 0x0000000406007c0c */ /* 0x000fe2000c721270 */
[----:B------:R-:W-:Y:S02]  /*f000*/  ULDC UR4, c[0x0][0x248] ;  /* 0x0000920000047ab9 */ /* 0x000fe40000000800 */
        /* <DEDUP_REMOVED lines=10> */
[-C--:B------:R-:W-:Y:S01]  /*f0b0*/  IADD3 R8, P6, R10, R3.reuse, RZ ;  /* 0x000000030a087210 */ /* 0x080fe20007fde0ff */
[----:B-1----:R-:W-:Y:S02]  /*f0c0*/  VIADD R4, R2, 0x7b ;  /* 0x0000007b02047836 */ /* 0x002fe40000000000 */
[----:B------:R0:W-:Y:S01]  /*f0d0*/  @P4 STG.E.U8 desc[UR14][R6.64], R15 ;  /* 0x0000000f06004986 */ /* 0x0001e2000c10110e */
[-C--:B------:R-:W-:Y:S01]  /*f0e0*/  LEA.HI.X.SX32 R9, R10, R0.reuse, 0x1, P6 ;  /* 0x000000000a097211 */ /* 0x080fe200030f0eff */
        /* <DEDUP_REMOVED lines=15> */
[----:B-1----:R-:W-:Y:S02]  /*f1e0*/  VIADD R8, R2, 0x7d ;  /* 0x0000007d02087836 */ /* 0x002fe40000000000 */
[----:B------:R0:W-:Y:S01]  /*f1f0*/  @P2 STG.E.U8 desc[UR14][R4.64], R15 ;  /* 0x0000000f04002986 */ /* 0x0001e2000c10110e */
[C---:B------:R-:W-:Y:S02]  /*f200*/  LEA.HI.X.SX32 R7, R11.reuse, R0, 0x1, P6 ;  /* 0x000000000b077211 */ /* 0x040fe400030f0eff */
[----:B------:R-:W-:Y:S02]  /*f210*/  PRMT R13, R20, 0x7773, RZ ;  /* 0x00007773140d7816 */ /* 0x000fe400000000ff */
[----:B------:R-:W-:Y:S01]  /*f220*/  ISETP.LT.AND P2, PT, R8, UR4, !P0 ;  /* 0x0000000408007c0c */ /* 0x000fe2000c741270 */
[----:B------:R-:W-:Y:S02]  /*f230*/  ULDC UR4, c[0x0][0x248] ;  /* 0x0000920000047ab9 */ /* 0x000fe40000000800 */
[----:B------:R-:W-:Y:S01]  /*f240*/  VIADD R11, R11, UR4 ;  /* 0x000000040b0b7c36 */ /* 0x000fe20008000000 */
[----:B------:R-:W-:Y:S01]  /*f250*/  ULDC UR4, c[0x0][0x248] ;  /* 0x0000920000047ab9 */ /* 0x000fe20000000800 */
[----:B------:R1:W-:Y:S02]  /*f260*/  @P1 STG.E.U8 desc[UR14][R6.64], R13 ;  /* 0x0000000d06001986 */ /* 0x0003e4000c10110e */
[C---:B------:R-:W-:Y:S01]  /*f270*/  VIADD R9, R11.reuse, UR4 ;  /* 0x000000040b097c36 */ /* 0x040fe20008000000 */
[----:B0-----:R-:W-:Y:S01]  /*f280*/  IADD3 R4, P1, R11, R3, RZ ;  /* 0x000000030b047210 */ /* 0x001fe20007f3e0ff */
[----:B------:R-:W-:-:S02]  /*f290*/  ULDC UR4, c[0x0][0x248] ;  /* 0x0000920000047ab9 */ /* 0x000fc40000000800 */
[----:B------:R-:W-:Y:S01]  /*f2a0*/  VIADD R10, R9, UR5 ;  /* 0x00000005090a7c36 */ /* 0x000fe20008000000 */
[-C--:B------:R-:W-:Y:S01]  /*f2b0*/  LEA.HI.X.SX32 R5, R11, R0.reuse, 0x1, P1 ;  /* 0x000000000b057211 */ /* 0x080fe200008f0eff */
[----:B------:R-:W-:Y:S02]  /*f2c0*/  ULDC UR5, c[0x0][0x248] ;  /* 0x0000920000057ab9 */ /* 0x000fe40000000800 */
[C---:B------:R-:W-:Y:S01]  /*f2d0*/  VIADD R11, R10.reuse, UR6 ;  /* 0x000000060a0b7c36 */ /* 0x040fe20008000000 */
[-C--:B------:R-:W-:Y:S01]  /*f2e0*/  IADD3 R8, P6, R10, R3.reuse, RZ ;  /* 0x000000030a087210 */ /* 0x080fe20007fde0ff */
[----:B-1----:R-:W-:Y:S01]  /*f2f0*/  VIADD R13, R2, 0x7f ;  /* 0x0000007f020d7836 */ /* 0x002fe20000000000 */
[----:B------:R-:W-:Y:S01]  /*f300*/  IADD3 R6, P1, R9, R3, RZ ;  /* 0x0000000309067210 */ /* 0x000fe20007f3e0ff */
[----:B------:R-:W-:Y:S01]  /*f310*/  VIADD R14, R11, UR4 ;  /* 0x000000040b0e7c36 */ /* 0x000fe20008000000 */
[----:B------:R-:W-:Y:S01]  /*f320*/  ULDC UR4, c[0x0][0x22c] ;  /* 0x00008b0000047ab9 */ /* 0x000fe20000000800 */
[----:B------:R0:W-:Y:S01]  /*f330*/  @P5 STG.E.U8 desc[UR14][R4.64], R21 ;  /* 0x0000001504005986 */ /* 0x0001e2000c10110e */
[-C--:B------:R-:W-:Y:S01]  /*f340*/  LEA.HI.X.SX32 R7, R9, R0.reuse, 0x1, P1 ;  /* 0x0000000009077211 */ /* 0x080fe200008f0eff */
[----:B------:R-:W-:Y:S01]  /*f350*/  VIADD R15, R14, UR5 ;  /* 0x000000050e0f7c36 */ /* 0x000fe20008000000 */
[----:B------:R-:W-:-:S02]  /*f360*/  LEA.HI.X.SX32 R9, R10, R0, 0x1, P6 ;  /* 0x000000000a097211 */ /* 0x000fc400030f0eff */
[CC--:B------:R-:W-:Y:S01]  /*f370*/  IADD3 R10, P6, R11.reuse, R3.reuse, RZ ;  /* 0x000000030b0a7210 */ /* 0x0c0fe20007fde0ff */
[----:B------:R0:W-:Y:S01]  /*f380*/  @P4 STG.E.U8 desc[UR14][R6.64], R25 ;  /* 0x0000001906004986 */ /* 0x0001e2000c10110e */
[CC--:B------:R-:W-:Y:S02]  /*f390*/  IADD3 R2, P1, R14.reuse, R3.reuse, RZ ;  /* 0x000000030e027210 */ /* 0x0c0fe40007f3e0ff */
[-C--:B------:R-:W-:Y:S01]  /*f3a0*/  LEA.HI.X.SX32 R11, R11, R0.reuse, 0x1, P6 ;  /* 0x000000000b0b7211 */ /* 0x080fe200030f0eff */
[----:B------:R0:W-:Y:S01]  /*f3b0*/  @P3 STG.E.U8 desc[UR14][R8.64], R19 ;  /* 0x0000001308003986 */ /* 0x0001e2000c10110e */
[----:B------:R-:W-:Y:S02]  /*f3c0*/  IADD3 R12, P6, R15, R3, RZ ;  /* 0x000000030f0c7210 */ /* 0x000fe40007fde0ff */
[----:B------:R-:W-:Y:S01]  /*f3d0*/  LEA.HI.X.SX32 R3, R14, R0, 0x1, P1 ;  /* 0x000000000e037211 */ /* 0x000fe200008f0eff */
[----:B------:R0:W-:Y:S01]  /*f3e0*/  @P2 STG.E.U8 desc[UR14][R10.64], R17 ;  /* 0x000000110a002986 */ /* 0x0001e2000c10110e */
[----:B------:R-:W-:-:S02]  /*f3f0*/  ISETP.LT.AND P1, PT, R16, UR7, !P0 ;  /* 0x0000000710007c0c */ /* 0x000fc4000c721270 */
[----:B------:R-:W-:Y:S02]  /*f400*/  ISETP.LT.AND P0, PT, R13, UR4, !P0 ;  /* 0x000000040d007c0c */ /* 0x000fe4000c701270 */
[----:B------:R-:W-:Y:S02]  /*f410*/  LEA.HI.X.SX32 R13, R15, R0, 0x1, P6 ;  /* 0x000000000f0d7211 */ /* 0x000fe400030f0eff */
[C---:B------:R-:W-:Y:S02]  /*f420*/  PRMT R15, R23.reuse, 0x7773, RZ ;  /* 0x00007773170f7816 */ /* 0x040fe400000000ff */
[----:B------:R-:W-:-:S05]  /*f430*/  PRMT R23, R23, 0x7772, RZ ;  /* 0x0000777217177816 */ /* 0x000fca00000000ff */
[----:B------:R0:W-:Y:S02]  /*f440*/  @P1 STG.E.U8 desc[UR14][R2.64], R23 ;  /* 0x0000001702001986 */ /* 0x0001e4000c10110e */
[----:B------:R-:W-:Y:S05]  /*f450*/  @!P0 EXIT ;  /* 0x000000000000894d */ /* 0x000fea0003800000 */
[----:B------:R-:W-:Y:S01]  /*f460*/  STG.E.U8 desc[UR14][R12.64], R15 ;  /* 0x0000000f0c007986 */ /* 0x000fe2000c10110e */
[----:B------:R-:W-:Y:S05]  /*f470*/  EXIT ;  /* 0x000000000000794d */ /* 0x000fea0003800000 */
.L_x_3:
[----:B------:R-:W-:-:S00]  /*f480*/  BRA `(.L_x_3) ;  /* 0xfffffffc00fc7947 */ /* 0x000fc0000383ffff */
[----:B------:R-:W-:-:S00]  /*f490*/  NOP ;  /* 0x0000000000007918 */ /* 0x000fc00000000000 */
        /* <DEDUP_REMOVED lines=14> */
.L_x_4:


//--------------------- .nv.shared.matmul_kernel  --------------------------
	.section	.nv.shared.matmul_kernel,"aw",@nobits
	.sectionflags	@""
	.align	16
	.zero		1024


//--------------------- .nv.shared.reserved.0     --------------------------
	.section	.nv.shared.reserved.0,"aw",@nobits
	.weak		__nv_reservedSMEM_offset_0_alias
	.size		__nv_reservedSMEM_offset_0_alias, 0, 0
	.other		__nv_reservedSMEM_offset_0_alias,@"STO_CUDA_RESERVED_SHARED STV_DEFAULT"
__nv_reservedSMEM_offset_0_alias:
	.zero		0


//--------------------- .nv.constant0.matmul_kernel --------------------------
	.section	.nv.constant0.matmul_kernel,"a",@progbits
	.sectionflags	@""
	.align	4
.nv.constant0.matmul_kernel:
	.zero		608


//--------------------- SYMBOLS --------------------------

	.type		.nv.reservedSmem.offset0,@object
	.size		.nv.reservedSmem.offset0,0x4
